	.target	sm_90a

	.elftype	@"ET_EXEC"


//--------------------- .note.nv.tkinfo           --------------------------
	.section	.note.nv.tkinfo,"",@"SHT_NOTE"
	.sectionflags	@"SHF_NOTE_NV_TKINFO"
	.tkinfo
        /*0018*/ 	.word	0x00000002
        /*0030*/ 	.string	""
        /*0030*/ 	.string	"ptxas"
        /*0030*/ 	.string	"Cuda compilation tools, release 13.0, V13.0.88"
        /*0030*/ 	.string	"Build cuda_13.0.r13.0/compiler.36424714_0"
        /*0030*/ 	.string	"-arch sm_90a -m 64 "



//--------------------- .note.nv.cuinfo           --------------------------
	.section	.note.nv.cuinfo,"",@"SHT_NOTE"
	.sectionflags	@"SHF_NOTE_NV_CUINFO"
        /*0018*/ 	.short	0x0002
        /*001a*/ 	.short	0x005a
        /*001c*/ 	.short	0x0082
	.zero		2


//--------------------- .nv.info                  --------------------------
	.section	.nv.info,"",@"SHT_CUDA_INFO"
	.align	4


	//----- nvinfo : EIATTR_REGCOUNT
	.align		4
        /*0000*/ 	.byte	0x04, 0x2f
        /*0002*/ 	.short	(.L_15 - .L_14)
	.align		4
.L_14:
        /*0004*/ 	.word	index@(_ZN7cutlass13device_kernelINS_4gemm6kernel13GemmUniversalIN4cute5tupleIJiiiiEEENS1_10collective13CollectiveMmaINS1_34MainloopSm90TmaGmmaWarpSpecializedILi3ENS5_IJNS4_1CILi1EEESB_SB_EEENS1_35KernelTmaWarpSpecializedCooperativeEEENS5_IJNSA_ILi128EEESF_NSA_ILi64EEEEEENS_6half_tENS5_IJlSB_lEEESI_SJ_NS4_8TiledMMAINS4_8MMA_AtomIJNS4_4SM904GMMA26MMA_64x128x16_F32F16F16_SSILNSN_5MajorE0ELSP_0ELNSN_7ScaleInE1ELSQ_1EEEEEENS4_6LayoutINS5_IJNSA_ILi2EEESB_SB_EEENS5_IJSB_NSA_ILi0EEESW_EEEEENS5_IJNS4_10UnderscoreESZ_SZ_EEEEENS4_13SM90_TMA_LOADENS4_14ComposedLayoutINS4_7SwizzleILi3ELi4ELi3EEENS4_18smem_ptr_flag_bitsILi16EEENST_INS5_IJNSA_ILi8EEESG_EEENS5_IJSG_SB_EEEEEEEvNS4_8identityES12_S1C_vS1D_EENS_8epilogue10collective6detail29Sm90TmaWarpSpecializedAdapterINS1G_15DefaultEpilogueISI_SJ_SJ_NS1F_6thread17LinearCombinationISI_Li1EffLNS1K_9ScaleType4KindE0ELNS_15FloatRoundStyleE2ESI_EENS1_15EpilogueDefaultEEEEEvvEEEEvNT_6ParamsE)
        /*0008*/ 	.word	0x000000a8


	//----- nvinfo : EIATTR_FRAME_SIZE
	.align		4
.L_15:
        /*000c*/ 	.byte	0x04, 0x11
        /*000e*/ 	.short	(.L_17 - .L_16)
	.align		4
.L_16:
        /*0010*/ 	.word	index@(_ZN7cutlass13device_kernelINS_4gemm6kernel13GemmUniversalIN4cute5tupleIJiiiiEEENS1_10collective13CollectiveMmaINS1_34MainloopSm90TmaGmmaWarpSpecializedILi3ENS5_IJNS4_1CILi1EEESB_SB_EEENS1_35KernelTmaWarpSpecializedCooperativeEEENS5_IJNSA_ILi128EEESF_NSA_ILi64EEEEEENS_6half_tENS5_IJlSB_lEEESI_SJ_NS4_8TiledMMAINS4_8MMA_AtomIJNS4_4SM904GMMA26MMA_64x128x16_F32F16F16_SSILNSN_5MajorE0ELSP_0ELNSN_7ScaleInE1ELSQ_1EEEEEENS4_6LayoutINS5_IJNSA_ILi2EEESB_SB_EEENS5_IJSB_NSA_ILi0EEESW_EEEEENS5_IJNS4_10UnderscoreESZ_SZ_EEEEENS4_13SM90_TMA_LOADENS4_14ComposedLayoutINS4_7SwizzleILi3ELi4ELi3EEENS4_18smem_ptr_flag_bitsILi16EEENST_INS5_IJNSA_ILi8EEESG_EEENS5_IJSG_SB_EEEEEEEvNS4_8identityES12_S1C_vS1D_EENS_8epilogue10collective6detail29Sm90TmaWarpSpecializedAdapterINS1G_15DefaultEpilogueISI_SJ_SJ_NS1F_6thread17LinearCombinationISI_Li1EffLNS1K_9ScaleType4KindE0ELNS_15FloatRoundStyleE2ESI_EENS1_15EpilogueDefaultEEEEEvvEEEEvNT_6ParamsE)
        /*0014*/ 	.word	0x00000000


	//----- nvinfo : EIATTR_MIN_STACK_SIZE
	.align		4
.L_17:
        /*0018*/ 	.byte	0x04, 0x12
        /*001a*/ 	.short	(.L_19 - .L_18)
	.align		4
.L_18:
        /*001c*/ 	.word	index@(_ZN7cutlass13device_kernelINS_4gemm6kernel13GemmUniversalIN4cute5tupleIJiiiiEEENS1_10collective13CollectiveMmaINS1_34MainloopSm90TmaGmmaWarpSpecializedILi3ENS5_IJNS4_1CILi1EEESB_SB_EEENS1_35KernelTmaWarpSpecializedCooperativeEEENS5_IJNSA_ILi128EEESF_NSA_ILi64EEEEEENS_6half_tENS5_IJlSB_lEEESI_SJ_NS4_8TiledMMAINS4_8MMA_AtomIJNS4_4SM904GMMA26MMA_64x128x16_F32F16F16_SSILNSN_5MajorE0ELSP_0ELNSN_7ScaleInE1ELSQ_1EEEEEENS4_6LayoutINS5_IJNSA_ILi2EEESB_SB_EEENS5_IJSB_NSA_ILi0EEESW_EEEEENS5_IJNS4_10UnderscoreESZ_SZ_EEEEENS4_13SM90_TMA_LOADENS4_14ComposedLayoutINS4_7SwizzleILi3ELi4ELi3EEENS4_18smem_ptr_flag_bitsILi16EEENST_INS5_IJNSA_ILi8EEESG_EEENS5_IJSG_SB_EEEEEEEvNS4_8identityES12_S1C_vS1D_EENS_8epilogue10collective6detail29Sm90TmaWarpSpecializedAdapterINS1G_15DefaultEpilogueISI_SJ_SJ_NS1F_6thread17LinearCombinationISI_Li1EffLNS1K_9ScaleType4KindE0ELNS_15FloatRoundStyleE2ESI_EENS1_15EpilogueDefaultEEEEEvvEEEEvNT_6ParamsE)
        /*0020*/ 	.word	0x00000000
.L_19:


//--------------------- .nv.compat                --------------------------
	.section	.nv.compat,"",@"SHT_CUDA_COMPAT_INFO"
	.align	4
        /*0000*/ 	.byte	0x02, 0x09, 0x01, 0x00, 0x02, 0x02, 0x04, 0x00, 0x02, 0x05, 0x05, 0x00, 0x03, 0x07, 0x01, 0x01
        /*0010*/ 	.byte	0x02, 0x03, 0x01, 0x00, 0x02, 0x06, 0x01, 0x00, 0x04, 0x0b, 0x08, 0x00, 0x00, 0x00, 0x00, 0x00
        /*0020*/ 	.byte	0x00, 0x00, 0x00, 0x00


//--------------------- .nv.info._ZN7cutlass13device_kernelINS_4gemm6kernel13GemmUniversalIN4cute5tupleIJiiiiEEENS1_10collective13CollectiveMmaINS1_34MainloopSm90TmaGmmaWarpSpecializedILi3ENS5_IJNS4_1CILi1EEESB_SB_EEENS1_35KernelTmaWarpSpecializedCooperativeEEENS5_IJNSA_ILi128EEESF_NSA_ILi64EEEEEENS_6half_tENS5_IJlSB_lEEESI_SJ_NS4_8TiledMMAINS4_8MMA_AtomIJNS4_4SM904GMMA26MMA_64x128x16_F32F16F16_SSILNSN_5MajorE0ELSP_0ELNSN_7ScaleInE1ELSQ_1EEEEEENS4_6LayoutINS5_IJNSA_ILi2EEESB_SB_EEENS5_IJSB_NSA_ILi0EEESW_EEEEENS5_IJNS4_10UnderscoreESZ_SZ_EEEEENS4_13SM90_TMA_LOADENS4_14ComposedLayoutINS4_7SwizzleILi3ELi4ELi3EEENS4_18smem_ptr_flag_bitsILi16EEENST_INS5_IJNSA_ILi8EEESG_EEENS5_IJSG_SB_EEEEEEEvNS4_8identityES12_S1C_vS1D_EENS_8epilogue10collective6detail29Sm90TmaWarpSpecializedAdapterINS1G_15DefaultEpilogueISI_SJ_SJ_NS1F_6thread17LinearCombinationISI_Li1EffLNS1K_9ScaleType4KindE0ELNS_15FloatRoundStyleE2ESI_EENS1_15EpilogueDefaultEEEEEvvEEEEvNT_6ParamsE --------------------------
	.section	.nv.info._ZN7cutlass13device_kernelINS_4gemm6kernel13GemmUniversalIN4cute5tupleIJiiiiEEENS1_10collective13CollectiveMmaINS1_34MainloopSm90TmaGmmaWarpSpecializedILi3ENS5_IJNS4_1CILi1EEESB_SB_EEENS1_35KernelTmaWarpSpecializedCooperativeEEENS5_IJNSA_ILi128EEESF_NSA_ILi64EEEEEENS_6half_tENS5_IJlSB_lEEESI_SJ_NS4_8TiledMMAINS4_8MMA_AtomIJNS4_4SM904GMMA26MMA_64x128x16_F32F16F16_SSILNSN_5MajorE0ELSP_0ELNSN_7ScaleInE1ELSQ_1EEEEEENS4_6LayoutINS5_IJNSA_ILi2EEESB_SB_EEENS5_IJSB_NSA_ILi0EEESW_EEEEENS5_IJNS4_10UnderscoreESZ_SZ_EEEEENS4_13SM90_TMA_LOADENS4_14ComposedLayoutINS4_7SwizzleILi3ELi4ELi3EEENS4_18smem_ptr_flag_bitsILi16EEENST_INS5_IJNSA_ILi8EEESG_EEENS5_IJSG_SB_EEEEEEEvNS4_8identityES12_S1C_vS1D_EENS_8epilogue10collective6detail29Sm90TmaWarpSpecializedAdapterINS1G_15DefaultEpilogueISI_SJ_SJ_NS1F_6thread17LinearCombinationISI_Li1EffLNS1K_9ScaleType4KindE0ELNS_15FloatRoundStyleE2ESI_EENS1_15EpilogueDefaultEEEEEvvEEEEvNT_6ParamsE,"",@"SHT_CUDA_INFO"
	.sectionflags	@""
	.align	4


	//----- nvinfo : EIATTR_CUDA_API_VERSION
	.align		4
        /*0000*/ 	.byte	0x04, 0x37
        /*0002*/ 	.short	(.L_21 - .L_20)
.L_20:
        /*0004*/ 	.word	0x00000082


	//----- nvinfo : EIATTR_KPARAM_INFO
	.align		4
.L_21:
        /*0008*/ 	.byte	0x04, 0x17
        /*000a*/ 	.short	(.L_23 - .L_22)
.L_22:
        /*000c*/ 	.word	0x00000000
        /*0010*/ 	.short	0x0000
        /*0012*/ 	.short	0x0070
        /*0014*/ 	.byte	0x00, 0xf0, 0x01, 0x10


	//----- nvinfo : EIATTR_SPARSE_MMA_MASK
	.align		4
.L_23:
        /*0018*/ 	.byte	0x03, 0x50
        /*001a*/ 	.short	0x0000


	//----- nvinfo : EIATTR_MAXREG_COUNT
	.align		4
        /*001c*/ 	.byte	0x03, 0x1b
        /*001e*/ 	.short	0x00a8


	//----- nvinfo : EIATTR_NUM_BARRIERS
	.align		4
        /*0020*/ 	.byte	0x02, 0x4c
        /*0022*/ 	.byte	0x01
	.zero		1


	//----- nvinfo : EIATTR_EXTERNS
	.align		4
        /*0024*/ 	.byte	0x04, 0x0f
        /*0026*/ 	.short	(.L_25 - .L_24)


	//   ....[0]....
	.align		4
.L_24:
        /*0028*/ 	.word	index@(__assertfail)


	//----- nvinfo : EIATTR_MERCURY_ISA_VERSION
	.align		4
.L_25:
        /*002c*/ 	.byte	0x03, 0x5f
        /*002e*/ 	.short	0x0101


	//----- nvinfo : EIATTR_INT_WARP_WIDE_INSTR_OFFSETS
	.align		4
        /*0030*/ 	.byte	0x04, 0x31
        /*0032*/ 	.short	(.L_27 - .L_26)


	//   ....[0]....
.L_26:
        /*0034*/ 	.word	0x000003d0


	//   ....[1]....
        /*0038*/ 	.word	0x000003e0


	//   ....[2]....
        /*003c*/ 	.word	0x000004a0


	//----- nvinfo : EIATTR_COOP_GROUP_MASK_REGIDS
	.align		4
.L_27:
        /*0040*/ 	.byte	0x04, 0x29
        /*0042*/ 	.short	(.L_29 - .L_28)


	//   ....[0]....
.L_28:
        /*0044*/ 	.word	0xffffffff


	//   ....[1]....
        /*0048*/ 	.word	0xffffffff


	//   ....[2]....
        /*004c*/ 	.word	0xffffffff


	//   ....[3]....
        /*0050*/ 	.word	0xffffffff


	//   ....[4]....
        /*0054*/ 	.word	0xffffffff


	//----- nvinfo : EIATTR_COOP_GROUP_INSTR_OFFSETS
	.align		4
.L_29:
        /*0058*/ 	.byte	0x04, 0x28
        /*005a*/ 	.short	(.L_31 - .L_30)


	//   ....[0]....
.L_30:
        /*005c*/ 	.word	0x00000060


	//   ....[1]....
        /*0060*/ 	.word	0x00000070


	//   ....[2]....
        /*0064*/ 	.word	0x00000130


	//   ....[3]....
        /*0068*/ 	.word	0x000002a0


	//   ....[4]....
        /*006c*/ 	.word	0x000011a0


	//----- nvinfo : EIATTR_REG_RECONFIG
	.align		4
.L_31:
        /*0070*/ 	.byte	0x01, 0x54
	.zero		2


	//----- nvinfo : EIATTR_SYSCALL_OFFSETS
	.align		4
        /*0074*/ 	.byte	0x04, 0x46
        /*0076*/ 	.short	(.L_33 - .L_32)


	//   ....[0]....
.L_32:
        /*0078*/ 	.word	0x00001390


	//----- nvinfo : EIATTR_MBARRIER_INSTR_OFFSETS
	.align		4
.L_33:
        /*007c*/ 	.byte	0x04, 0x39
        /*007e*/ 	.short	(.L_35 - .L_34)


	//   ....[0]....
.L_34:
        /*0080*/ 	.word	0x00000230
        /*0084*/ 	.word	0x000000ff
        /*0088*/ 	.word	0x00000000
        /*008c*/ 	.short	0x0100
        /*008e*/ 	.byte	0x08
	.zero		1


	//   ....[1]....
        /*0090*/ 	.word	0x00000240
        /*0094*/ 	.word	0x000000ff
        /*0098*/ 	.word	0x00000018
        /*009c*/ 	.short	0x0100
        /*009e*/ 	.byte	0x08
	.zero		1


	//   ....[2]....
        /*00a0*/ 	.word	0x00000250
        /*00a4*/ 	.word	0x000000ff
        /*00a8*/ 	.word	0x00000008
        /*00ac*/ 	.short	0x0100
        /*00ae*/ 	.byte	0x08
	.zero		1


	//   ....[3]....
        /*00b0*/ 	.word	0x00000260
        /*00b4*/ 	.word	0x000000ff
        /*00b8*/ 	.word	0x00000020
        /*00bc*/ 	.short	0x0100
        /*00be*/ 	.byte	0x08
	.zero		1


	//   ....[4]....
        /*00c0*/ 	.word	0x00000270
        /*00c4*/ 	.word	0x000000ff
        /*00c8*/ 	.word	0x00000010
        /*00cc*/ 	.short	0x0100
        /*00ce*/ 	.byte	0x08
	.zero		1


	//   ....[5]....
        /*00d0*/ 	.word	0x00000280
        /*00d4*/ 	.word	0x000000ff
        /*00d8*/ 	.word	0x00000028
        /*00dc*/ 	.short	0x0100
        /*00de*/ 	.byte	0x08
	.zero		1


	//   ....[6]....
        /*00e0*/ 	.word	0x00000520
        /*00e4*/ 	.word	0x000000ff
        /*00e8*/ 	.word	0x00000040
        /*00ec*/ 	.short	0x0100
        /*00ee*/ 	.byte	0x08
	.zero		1


	//   ....[7]....
        /*00f0*/ 	.word	0x000005a0
        /*00f4*/ 	.word	0x000000ff
        /*00f8*/ 	.word	0x00000048
        /*00fc*/ 	.short	0x0100
        /*00fe*/ 	.byte	0x08
	.zero		1


	//   ....[8]....
        /*0100*/ 	.word	0x00001410
        /*0104*/ 	.word	0x00000003
        /*0108*/ 	.word	0x00000000
        /*010c*/ 	.short	0x010a
        /*010e*/ 	.byte	0x3f
	.zero		1


	//   ....[9]....
        /*0110*/ 	.word	0x00001470
        /*0114*/ 	.word	0x00000003
        /*0118*/ 	.word	0x00000000
        /*011c*/ 	.short	0x010a
        /*011e*/ 	.byte	0x3f
	.zero		1


	//   ....[10]....
        /*0120*/ 	.word	0x000017c0
        /*0124*/ 	.word	0x000000ff
        /*0128*/ 	.word	0x00000000
        /*012c*/ 	.short	0x010a
        /*012e*/ 	.byte	0x07
	.zero		1


	//   ....[11]....
        /*0130*/ 	.word	0x00001800
        /*0134*/ 	.word	0x000000ff
        /*0138*/ 	.word	0x00000000
        /*013c*/ 	.short	0x010a
        /*013e*/ 	.byte	0x07
	.zero		1


	//   ....[12]....
        /*0140*/ 	.word	0x00001a60
        /*0144*/ 	.word	0x000000ff
        /*0148*/ 	.word	0x00000000
        /*014c*/ 	.short	0x0101
        /*014e*/ 	.byte	0x07
	.zero		1


	//   ....[13]....
        /*0150*/ 	.word	0x00001c40
        /*0154*/ 	.word	0x000000ff
        /*0158*/ 	.word	0x00000000
        /*015c*/ 	.short	0x0101
        /*015e*/ 	.byte	0x06
	.zero		1


	//   ....[14]....
        /*0160*/ 	.word	0x00006e00
        /*0164*/ 	.word	0x0000000e
        /*0168*/ 	.word	0x00000018
        /*016c*/ 	.short	0x010a
        /*016e*/ 	.byte	0x3f
	.zero		1


	//   ....[15]....
        /*0170*/ 	.word	0x00007170
        /*0174*/ 	.word	0x00000006
        /*0178*/ 	.word	0x00000048
        /*017c*/ 	.short	0x0101
        /*017e*/ 	.byte	0x3f
	.zero		1


	//   ....[16]....
        /*0180*/ 	.word	0x00007890
        /*0184*/ 	.word	0x00000007
        /*0188*/ 	.word	0x00000000
        /*018c*/ 	.short	0x010a
        /*018e*/ 	.byte	0x3f
	.zero		1


	//   ....[17]....
        /*0190*/ 	.word	0x00007910
        /*0194*/ 	.word	0x00000009
        /*0198*/ 	.word	0x00000000
        /*019c*/ 	.short	0x010a
        /*019e*/ 	.byte	0x3f
	.zero		1


	//   ....[18]....
        /*01a0*/ 	.word	0x000079a0
        /*01a4*/ 	.word	0x00000003
        /*01a8*/ 	.word	0x00000000
        /*01ac*/ 	.short	0x010a
        /*01ae*/ 	.byte	0x3f
	.zero		1


	//   ....[19]....
        /*01b0*/ 	.word	0x00007a00
        /*01b4*/ 	.word	0x00000003
        /*01b8*/ 	.word	0x00000000
        /*01bc*/ 	.short	0x010a
        /*01be*/ 	.byte	0x3f
	.zero		1


	//   ....[20]....
        /*01c0*/ 	.word	0x00007a60
        /*01c4*/ 	.word	0x00000004
        /*01c8*/ 	.word	0x00000000
        /*01cc*/ 	.short	0x010a
        /*01ce*/ 	.byte	0x3f
	.zero		1


	//   ....[21]....
        /*01d0*/ 	.word	0x00007b30
        /*01d4*/ 	.word	0x0000000e
        /*01d8*/ 	.word	0x00000018
        /*01dc*/ 	.short	0x010a
        /*01de*/ 	.byte	0x3f
	.zero		1


	//   ....[22]....
        /*01e0*/ 	.word	0x00007c00
        /*01e4*/ 	.word	0x00000007
        /*01e8*/ 	.word	0x00000000
        /*01ec*/ 	.short	0x010a
        /*01ee*/ 	.byte	0x3f
	.zero		1


	//   ....[23]....
        /*01f0*/ 	.word	0x00007c50
        /*01f4*/ 	.word	0x00000009
        /*01f8*/ 	.word	0x00000000
        /*01fc*/ 	.short	0x010a
        /*01fe*/ 	.byte	0x3f
	.zero		1


	//----- nvinfo : EIATTR_NUM_MBARRIERS
	.align		4
.L_35:
        /*0200*/ 	.byte	0x03, 0x38
        /*0202*/ 	.short	0x0008


	//----- nvinfo : EIATTR_EXIT_INSTR_OFFSETS
	.align		4
        /*0204*/ 	.byte	0x04, 0x1c
        /*0206*/ 	.short	(.L_37 - .L_36)


	//   ....[0]....
.L_36:
        /*0208*/ 	.word	0x00000640


	//   ....[1]....
        /*020c*/ 	.word	0x00000f00


	//   ....[2]....
        /*0210*/ 	.word	0x000064e0


	//   ....[3]....
        /*0214*/ 	.word	0x00006b10


	//   ....[4]....
        /*0218*/ 	.word	0x000079f0


	//----- nvinfo : EIATTR_MAX_THREADS
	.align		4
.L_37:
        /*021c*/ 	.byte	0x04, 0x05
        /*021e*/ 	.short	(.L_39 - .L_38)
.L_38:
        /*0220*/ 	.word	0x00000180
        /*0224*/ 	.word	0x00000001
        /*0228*/ 	.word	0x00000001


	//----- nvinfo : EIATTR_CRS_STACK_SIZE
	.align		4
.L_39:
        /*022c*/ 	.byte	0x04, 0x1e
        /*022e*/ 	.short	(.L_41 - .L_40)
.L_40:
        /*0230*/ 	.word	0x00000000


	//----- nvinfo : EIATTR_CBANK_PARAM_SIZE
	.align		4
.L_41:
        /*0234*/ 	.byte	0x03, 0x19
        /*0236*/ 	.short	0x0470


	//----- nvinfo : EIATTR_PARAM_CBANK
	.align		4
        /*0238*/ 	.byte	0x04, 0x0a
        /*023a*/ 	.short	(.L_43 - .L_42)
	.align		4
.L_42:
        /*023c*/ 	.word	index@(.nv.constant0._ZN7cutlass13device_kernelINS_4gemm6kernel13GemmUniversalIN4cute5tupleIJiiiiEEENS1_10collective13CollectiveMmaINS1_34MainloopSm90TmaGmmaWarpSpecializedILi3ENS5_IJNS4_1CILi1EEESB_SB_EEENS1_35KernelTmaWarpSpecializedCooperativeEEENS5_IJNSA_ILi128EEESF_NSA_ILi64EEEEEENS_6half_tENS5_IJlSB_lEEESI_SJ_NS4_8TiledMMAINS4_8MMA_AtomIJNS4_4SM904GMMA26MMA_64x128x16_F32F16F16_SSILNSN_5MajorE0ELSP_0ELNSN_7ScaleInE1ELSQ_1EEEEEENS4_6LayoutINS5_IJNSA_ILi2EEESB_SB_EEENS5_IJSB_NSA_ILi0EEESW_EEEEENS5_IJNS4_10UnderscoreESZ_SZ_EEEEENS4_13SM90_TMA_LOADENS4_14ComposedLayoutINS4_7SwizzleILi3ELi4ELi3EEENS4_18smem_ptr_flag_bitsILi16EEENST_INS5_IJNSA_ILi8EEESG_EEENS5_IJSG_SB_EEEEEEEvNS4_8identityES12_S1C_vS1D_EENS_8epilogue10collective6detail29Sm90TmaWarpSpecializedAdapterINS1G_15DefaultEpilogueISI_SJ_SJ_NS1F_6thread17LinearCombinationISI_Li1EffLNS1K_9ScaleType4KindE0ELNS_15FloatRoundStyleE2ESI_EENS1_15EpilogueDefaultEEEEEvvEEEEvNT_6ParamsE)
        /*0240*/ 	.short	0x0210
        /*0242*/ 	.short	0x0470


	//----- nvinfo : EIATTR_SW_WAR
	.align		4
.L_43:
        /*0244*/ 	.byte	0x04, 0x36
        /*0246*/ 	.short	(.L_45 - .L_44)
.L_44:
        /*0248*/ 	.word	0x00000008
.L_45:


//--------------------- .nv.callgraph             --------------------------
	.section	.nv.callgraph,"",@"SHT_CUDA_CALLGRAPH"
	.align	4
	.sectionentsize	8
	.align		4
        /*0000*/ 	.word	0x00000000
	.align		4
        /*0004*/ 	.word	0xffffffff
	.align		4
        /*0008*/ 	.word	index@(_ZN7cutlass13device_kernelINS_4gemm6kernel13GemmUniversalIN4cute5tupleIJiiiiEEENS1_10collective13CollectiveMmaINS1_34MainloopSm90TmaGmmaWarpSpecializedILi3ENS5_IJNS4_1CILi1EEESB_SB_EEENS1_35KernelTmaWarpSpecializedCooperativeEEENS5_IJNSA_ILi128EEESF_NSA_ILi64EEEEEENS_6half_tENS5_IJlSB_lEEESI_SJ_NS4_8TiledMMAINS4_8MMA_AtomIJNS4_4SM904GMMA26MMA_64x128x16_F32F16F16_SSILNSN_5MajorE0ELSP_0ELNSN_7ScaleInE1ELSQ_1EEEEEENS4_6LayoutINS5_IJNSA_ILi2EEESB_SB_EEENS5_IJSB_NSA_ILi0EEESW_EEEEENS5_IJNS4_10UnderscoreESZ_SZ_EEEEENS4_13SM90_TMA_LOADENS4_14ComposedLayoutINS4_7SwizzleILi3ELi4ELi3EEENS4_18smem_ptr_flag_bitsILi16EEENST_INS5_IJNSA_ILi8EEESG_EEENS5_IJSG_SB_EEEEEEEvNS4_8identityES12_S1C_vS1D_EENS_8epilogue10collective6detail29Sm90TmaWarpSpecializedAdapterINS1G_15DefaultEpilogueISI_SJ_SJ_NS1F_6thread17LinearCombinationISI_Li1EffLNS1K_9ScaleType4KindE0ELNS_15FloatRoundStyleE2ESI_EENS1_15EpilogueDefaultEEEEEvvEEEEvNT_6ParamsE)
	.align		4
        /*000c*/ 	.word	index@(__assertfail)
	.align		4
        /*0010*/ 	.word	0x00000000
	.align		4
        /*0014*/ 	.word	0xfffffffe
	.align		4
        /*0018*/ 	.word	0x00000000
	.align		4
        /*001c*/ 	.word	0xfffffffd
	.align		4
        /*0020*/ 	.word	0x00000000
	.align		4
        /*0024*/ 	.word	0xfffffffc


//--------------------- .nv.constant4             --------------------------
	.section	.nv.constant4,"a",@progbits
	.align	8
	.align		8
.nv.constant4:
        /*0000*/ 	.dword	__assertfail
	.align		8
        /*0008*/ 	.dword	__unnamed_1
	.align		8
        /*0010*/ 	.dword	_ZN40_INTERNAL_cf3ab86e_4_k_cu_4f1121f0_287454cuda3std3__45__cpo5beginE
	.align		8
        /*0018*/ 	.dword	_ZN40_INTERNAL_cf3ab86e_4_k_cu_4f1121f0_287454cuda3std3__45__cpo3endE
	.align		8
        /*0020*/ 	.dword	_ZN40_INTERNAL_cf3ab86e_4_k_cu_4f1121f0_287454cuda3std3__45__cpo6cbeginE
	.align		8
        /*0028*/ 	.dword	_ZN40_INTERNAL_cf3ab86e_4_k_cu_4f1121f0_287454cuda3std3__45__cpo4cendE
	.align		8
        /*0030*/ 	.dword	_ZN40_INTERNAL_cf3ab86e_4_k_cu_4f1121f0_287454cuda3std3__442_GLOBAL__N__cf3ab86e_4_k_cu_4f1121f0_287456ignoreE
	.align		8
        /*0038*/ 	.dword	_ZN40_INTERNAL_cf3ab86e_4_k_cu_4f1121f0_287454cuda3std3__419piecewise_constructE
	.align		8
        /*0040*/ 	.dword	_ZN40_INTERNAL_cf3ab86e_4_k_cu_4f1121f0_287454cuda3std3__48in_placeE
	.align		8
        /*0048*/ 	.dword	_ZN40_INTERNAL_cf3ab86e_4_k_cu_4f1121f0_287454cuda3std6ranges3__45__cpo4swapE
	.align		8
        /*0050*/ 	.dword	_ZN40_INTERNAL_cf3ab86e_4_k_cu_4f1121f0_287454cuda3std6ranges3__45__cpo9iter_moveE
	.align		8
        /*0058*/ 	.dword	_ZN40_INTERNAL_cf3ab86e_4_k_cu_4f1121f0_287454cute7productE
	.align		8
        /*0060*/ 	.dword	_ZN40_INTERNAL_cf3ab86e_4_k_cu_4f1121f0_287454cute1_E
	.align		8
        /*0068*/ 	.dword	$str$22
	.align		8
        /*0070*/ 	.dword	$str$23


//--------------------- .text._ZN7cutlass13device_kernelINS_4gemm6kernel13GemmUniversalIN4cute5tupleIJiiiiEEENS1_10collective13CollectiveMmaINS1_34MainloopSm90TmaGmmaWarpSpecializedILi3ENS5_IJNS4_1CILi1EEESB_SB_EEENS1_35KernelTmaWarpSpecializedCooperativeEEENS5_IJNSA_ILi128EEESF_NSA_ILi64EEEEEENS_6half_tENS5_IJlSB_lEEESI_SJ_NS4_8TiledMMAINS4_8MMA_AtomIJNS4_4SM904GMMA26MMA_64x128x16_F32F16F16_SSILNSN_5MajorE0ELSP_0ELNSN_7ScaleInE1ELSQ_1EEEEEENS4_6LayoutINS5_IJNSA_ILi2EEESB_SB_EEENS5_IJSB_NSA_ILi0EEESW_EEEEENS5_IJNS4_10UnderscoreESZ_SZ_EEEEENS4_13SM90_TMA_LOADENS4_14ComposedLayoutINS4_7SwizzleILi3ELi4ELi3EEENS4_18smem_ptr_flag_bitsILi16EEENST_INS5_IJNSA_ILi8EEESG_EEENS5_IJSG_SB_EEEEEEEvNS4_8identityES12_S1C_vS1D_EENS_8epilogue10collective6detail29Sm90TmaWarpSpecializedAdapterINS1G_15DefaultEpilogueISI_SJ_SJ_NS1F_6thread17LinearCombinationISI_Li1EffLNS1K_9ScaleType4KindE0ELNS_15FloatRoundStyleE2ESI_EENS1_15EpilogueDefaultEEEEEvvEEEEvNT_6ParamsE --------------------------
	.section	.text._ZN7cutlass13device_kernelINS_4gemm6kernel13GemmUniversalIN4cute5tupleIJiiiiEEENS1_10collective13CollectiveMmaINS1_34MainloopSm90TmaGmmaWarpSpecializedILi3ENS5_IJNS4_1CILi1EEESB_SB_EEENS1_35KernelTmaWarpSpecializedCooperativeEEENS5_IJNSA_ILi128EEESF_NSA_ILi64EEEEEENS_6half_tENS5_IJlSB_lEEESI_SJ_NS4_8TiledMMAINS4_8MMA_AtomIJNS4_4SM904GMMA26MMA_64x128x16_F32F16F16_SSILNSN_5MajorE0ELSP_0ELNSN_7ScaleInE1ELSQ_1EEEEEENS4_6LayoutINS5_IJNSA_ILi2EEESB_SB_EEENS5_IJSB_NSA_ILi0EEESW_EEEEENS5_IJNS4_10UnderscoreESZ_SZ_EEEEENS4_13SM90_TMA_LOADENS4_14ComposedLayoutINS4_7SwizzleILi3ELi4ELi3EEENS4_18smem_ptr_flag_bitsILi16EEENST_INS5_IJNSA_ILi8EEESG_EEENS5_IJSG_SB_EEEEEEEvNS4_8identityES12_S1C_vS1D_EENS_8epilogue10collective6detail29Sm90TmaWarpSpecializedAdapterINS1G_15DefaultEpilogueISI_SJ_SJ_NS1F_6thread17LinearCombinationISI_Li1EffLNS1K_9ScaleType4KindE0ELNS_15FloatRoundStyleE2ESI_EENS1_15EpilogueDefaultEEEEEvvEEEEvNT_6ParamsE,"ax",@progbits
	.align	128
.text._ZN7cutlass13device_kernelINS_4gemm6kernel13GemmUniversalIN4cute5tupleIJiiiiEEENS1_10collective13CollectiveMmaINS1_34MainloopSm90TmaGmmaWarpSpecializedILi3ENS5_IJNS4_1CILi1EEESB_SB_EEENS1_35KernelTmaWarpSpecializedCooperativeEEENS5_IJNSA_ILi128EEESF_NSA_ILi64EEEEEENS_6half_tENS5_IJlSB_lEEESI_SJ_NS4_8TiledMMAINS4_8MMA_AtomIJNS4_4SM904GMMA26MMA_64x128x16_F32F16F16_SSILNSN_5MajorE0ELSP_0ELNSN_7ScaleInE1ELSQ_1EEEEEENS4_6LayoutINS5_IJNSA_ILi2EEESB_SB_EEENS5_IJSB_NSA_ILi0EEESW_EEEEENS5_IJNS4_10UnderscoreESZ_SZ_EEEEENS4_13SM90_TMA_LOADENS4_14ComposedLayoutINS4_7SwizzleILi3ELi4ELi3EEENS4_18smem_ptr_flag_bitsILi16EEENST_INS5_IJNSA_ILi8EEESG_EEENS5_IJSG_SB_EEEEEEEvNS4_8identityES12_S1C_vS1D_EENS_8epilogue10collective6detail29Sm90TmaWarpSpecializedAdapterINS1G_15DefaultEpilogueISI_SJ_SJ_NS1F_6thread17LinearCombinationISI_Li1EffLNS1K_9ScaleType4KindE0ELNS_15FloatRoundStyleE2ESI_EENS1_15EpilogueDefaultEEEEEvvEEEEvNT_6ParamsE:
        .type           _ZN7cutlass13device_kernelINS_4gemm6kernel13GemmUniversalIN4cute5tupleIJiiiiEEENS1_10collective13CollectiveMmaINS1_34MainloopSm90TmaGmmaWarpSpecializedILi3ENS5_IJNS4_1CILi1EEESB_SB_EEENS1_35KernelTmaWarpSpecializedCooperativeEEENS5_IJNSA_ILi128EEESF_NSA_ILi64EEEEEENS_6half_tENS5_IJlSB_lEEESI_SJ_NS4_8TiledMMAINS4_8MMA_AtomIJNS4_4SM904GMMA26MMA_64x128x16_F32F16F16_SSILNSN_5MajorE0ELSP_0ELNSN_7ScaleInE1ELSQ_1EEEEEENS4_6LayoutINS5_IJNSA_ILi2EEESB_SB_EEENS5_IJSB_NSA_ILi0EEESW_EEEEENS5_IJNS4_10UnderscoreESZ_SZ_EEEEENS4_13SM90_TMA_LOADENS4_14ComposedLayoutINS4_7SwizzleILi3ELi4ELi3EEENS4_18smem_ptr_flag_bitsILi16EEENST_INS5_IJNSA_ILi8EEESG_EEENS5_IJSG_SB_EEEEEEEvNS4_8identityES12_S1C_vS1D_EENS_8epilogue10collective6detail29Sm90TmaWarpSpecializedAdapterINS1G_15DefaultEpilogueISI_SJ_SJ_NS1F_6thread17LinearCombinationISI_Li1EffLNS1K_9ScaleType4KindE0ELNS_15FloatRoundStyleE2ESI_EENS1_15EpilogueDefaultEEEEEvvEEEEvNT_6ParamsE,@function
        .size           _ZN7cutlass13device_kernelINS_4gemm6kernel13GemmUniversalIN4cute5tupleIJiiiiEEENS1_10collective13CollectiveMmaINS1_34MainloopSm90TmaGmmaWarpSpecializedILi3ENS5_IJNS4_1CILi1EEESB_SB_EEENS1_35KernelTmaWarpSpecializedCooperativeEEENS5_IJNSA_ILi128EEESF_NSA_ILi64EEEEEENS_6half_tENS5_IJlSB_lEEESI_SJ_NS4_8TiledMMAINS4_8MMA_AtomIJNS4_4SM904GMMA26MMA_64x128x16_F32F16F16_SSILNSN_5MajorE0ELSP_0ELNSN_7ScaleInE1ELSQ_1EEEEEENS4_6LayoutINS5_IJNSA_ILi2EEESB_SB_EEENS5_IJSB_NSA_ILi0EEESW_EEEEENS5_IJNS4_10UnderscoreESZ_SZ_EEEEENS4_13SM90_TMA_LOADENS4_14ComposedLayoutINS4_7SwizzleILi3ELi4ELi3EEENS4_18smem_ptr_flag_bitsILi16EEENST_INS5_IJNSA_ILi8EEESG_EEENS5_IJSG_SB_EEEEEEEvNS4_8identityES12_S1C_vS1D_EENS_8epilogue10collective6detail29Sm90TmaWarpSpecializedAdapterINS1G_15DefaultEpilogueISI_SJ_SJ_NS1F_6thread17LinearCombinationISI_Li1EffLNS1K_9ScaleType4KindE0ELNS_15FloatRoundStyleE2ESI_EENS1_15EpilogueDefaultEEEEEvvEEEEvNT_6ParamsE,(.L_x_192 - _ZN7cutlass13device_kernelINS_4gemm6kernel13GemmUniversalIN4cute5tupleIJiiiiEEENS1_10collective13CollectiveMmaINS1_34MainloopSm90TmaGmmaWarpSpecializedILi3ENS5_IJNS4_1CILi1EEESB_SB_EEENS1_35KernelTmaWarpSpecializedCooperativeEEENS5_IJNSA_ILi128EEESF_NSA_ILi64EEEEEENS_6half_tENS5_IJlSB_lEEESI_SJ_NS4_8TiledMMAINS4_8MMA_AtomIJNS4_4SM904GMMA26MMA_64x128x16_F32F16F16_SSILNSN_5MajorE0ELSP_0ELNSN_7ScaleInE1ELSQ_1EEEEEENS4_6LayoutINS5_IJNSA_ILi2EEESB_SB_EEENS5_IJSB_NSA_ILi0EEESW_EEEEENS5_IJNS4_10UnderscoreESZ_SZ_EEEEENS4_13SM90_TMA_LOADENS4_14ComposedLayoutINS4_7SwizzleILi3ELi4ELi3EEENS4_18smem_ptr_flag_bitsILi16EEENST_INS5_IJNSA_ILi8EEESG_EEENS5_IJSG_SB_EEEEEEEvNS4_8identityES12_S1C_vS1D_EENS_8epilogue10collective6detail29Sm90TmaWarpSpecializedAdapterINS1G_15DefaultEpilogueISI_SJ_SJ_NS1F_6thread17LinearCombinationISI_Li1EffLNS1K_9ScaleType4KindE0ELNS_15FloatRoundStyleE2ESI_EENS1_15EpilogueDefaultEEEEEvvEEEEvNT_6ParamsE)
        .other          _ZN7cutlass13device_kernelINS_4gemm6kernel13GemmUniversalIN4cute5tupleIJiiiiEEENS1_10collective13CollectiveMmaINS1_34MainloopSm90TmaGmmaWarpSpecializedILi3ENS5_IJNS4_1CILi1EEESB_SB_EEENS1_35KernelTmaWarpSpecializedCooperativeEEENS5_IJNSA_ILi128EEESF_NSA_ILi64EEEEEENS_6half_tENS5_IJlSB_lEEESI_SJ_NS4_8TiledMMAINS4_8MMA_AtomIJNS4_4SM904GMMA26MMA_64x128x16_F32F16F16_SSILNSN_5MajorE0ELSP_0ELNSN_7ScaleInE1ELSQ_1EEEEEENS4_6LayoutINS5_IJNSA_ILi2EEESB_SB_EEENS5_IJSB_NSA_ILi0EEESW_EEEEENS5_IJNS4_10UnderscoreESZ_SZ_EEEEENS4_13SM90_TMA_LOADENS4_14ComposedLayoutINS4_7SwizzleILi3ELi4ELi3EEENS4_18smem_ptr_flag_bitsILi16EEENST_INS5_IJNSA_ILi8EEESG_EEENS5_IJSG_SB_EEEEEEEvNS4_8identityES12_S1C_vS1D_EENS_8epilogue10collective6detail29Sm90TmaWarpSpecializedAdapterINS1G_15DefaultEpilogueISI_SJ_SJ_NS1F_6thread17LinearCombinationISI_Li1EffLNS1K_9ScaleType4KindE0ELNS_15FloatRoundStyleE2ESI_EENS1_15EpilogueDefaultEEEEEvvEEEEvNT_6ParamsE,@"STO_CUDA_ENTRY STV_DEFAULT"
_ZN7cutlass13device_kernelINS_4gemm6kernel13GemmUniversalIN4cute5tupleIJiiiiEEENS1_10collective13CollectiveMmaINS1_34MainloopSm90TmaGmmaWarpSpecializedILi3ENS5_IJNS4_1CILi1EEESB_SB_EEENS1_35KernelTmaWarpSpecializedCooperativeEEENS5_IJNSA_ILi128EEESF_NSA_ILi64EEEEEENS_6half_tENS5_IJlSB_lEEESI_SJ_NS4_8TiledMMAINS4_8MMA_AtomIJNS4_4SM904GMMA26MMA_64x128x16_F32F16F16_SSILNSN_5MajorE0ELSP_0ELNSN_7ScaleInE1ELSQ_1EEEEEENS4_6LayoutINS5_IJNSA_ILi2EEESB_SB_EEENS5_IJSB_NSA_ILi0EEESW_EEEEENS5_IJNS4_10UnderscoreESZ_SZ_EEEEENS4_13SM90_TMA_LOADENS4_14ComposedLayoutINS4_7SwizzleILi3ELi4ELi3EEENS4_18smem_ptr_flag_bitsILi16EEENST_INS5_IJNSA_ILi8EEESG_EEENS5_IJSG_SB_EEEEEEEvNS4_8identityES12_S1C_vS1D_EENS_8epilogue10collective6detail29Sm90TmaWarpSpecializedAdapterINS1G_15DefaultEpilogueISI_SJ_SJ_NS1F_6thread17LinearCombinationISI_Li1EffLNS1K_9ScaleType4KindE0ELNS_15FloatRoundStyleE2ESI_EENS1_15EpilogueDefaultEEEEEvvEEEEvNT_6ParamsE:
[----:B------:R-:W0:Y:S01]  /*0000*/  LDC R1, c[0x0][0x28] ;  /* 0x00000a00ff017b82 */ /* 0x000e220000000800 */
[----:B------:R-:W1:Y:S01]  /*0010*/  S2R R3, SR_TID.X ;  /* 0x0000000000037919 */ /* 0x000e620000002100 */
[----:B------:R-:W-:Y:S01]  /*0020*/  ELECT P0, URZ, PT ;  /* 0x00000000003f782f */ /* 0x000fe20003800000 */
[----:B------:R-:W-:Y:S01]  /*0030*/  BSSY B0, `(.L_x_0) ;  /* 0x000000f000007945 */ /* 0x000fe20003800000 */
[--C-:B-1----:R-:W-:Y:S02]  /*0040*/  SHF.R.U32.HI R0, RZ, 0x5, R3.reuse ;  /* 0x00000005ff007819 */ /* 0x102fe40000011603 */
[----:B------:R-:W-:-:S03]  /*0050*/  SHF.R.U32.HI R14, RZ, 0x7, R3 ;  /* 0x00000007ff0e7819 */ /* 0x000fc60000011603 */
[----:B------:R-:W1:Y:S04]  /*0060*/  SHFL.IDX PT, R4, R0, RZ, 0x1f ;  /* 0x00001fff00047589 */ /* 0x000e6800000e0000 */
[----:B------:R2:W3:Y:S01]  /*0070*/  SHFL.IDX PT, R10, R14, RZ, 0x1f ;  /* 0x00001fff0e0a7589 */ /* 0x0004e200000e0000 */
[----:B-1----:R-:W-:-:S13]  /*0080*/  ISETP.NE.OR P0, PT, R4, RZ, !P0 ;  /* 0x000000ff0400720c */ /* 0x002fda0004705670 */
[----:B0-23--:R-:W-:Y:S05]  /*0090*/  @P0 BRA `(.L_x_1) ;  /* 0x0000000000200947 */ /* 0x00dfea0003800000 */
[----:B------:R-:W-:Y:S02]  /*00a0*/  ULDC.64 UR4, c[0x0][0x198] ;  /* 0x0000660000047ab9 */ /* 0x000fe40000000a00 */
[----:B------:R-:W-:Y:S02]  /*00b0*/  UIADD3 UR6, UP0, UR4, 0xf0, URZ ;  /* 0x000000f004067890 */ /* 0x000fe4000ff1e03f */
[----:B------:R-:W-:Y:S02]  /*00c0*/  UIADD3 UR4, UP1, UR4, 0x1f0, URZ ;  /* 0x000001f004047890 */ /* 0x000fe4000ff3e03f */
[----:B------:R-:W-:Y:S02]  /*00d0*/  UIADD3.X UR7, URZ, UR5, URZ, UP0, !UPT ;  /* 0x000000053f077290 */ /* 0x000fe400087fe43f */
[----:B------:R-:W-:-:S07]  /*00e0*/  UIADD3.X UR5, URZ, UR5, URZ, UP1, !UPT ;  /* 0x000000053f057290 */ /* 0x000fce0008ffe43f */
[----:B------:R0:W-:Y:S02]  /*00f0*/  UTMACCTL.PF [UR6] ;  /* 0x00000000060079b9 */ /* 0x0001e40008040000 */
[----:B------:R0:W-:Y:S02]  /*0100*/  UTMACCTL.PF [UR4] ;  /* 0x00000000040079b9 */ /* 0x0001e40008040000 */
[----:B0-----:R-:W-:Y:S01]  /*0110*/  NOP ;  /* 0x0000000000007918 */ /* 0x001fe20000000000 */
.L_x_1:
[----:B------:R-:W-:Y:S05]  /*0120*/  BSYNC B0 ;  /* 0x0000000000007941 */ /* 0x000fea0003800000 */
.L_x_0:
[----:B------:R-:W0:Y:S02]  /*0130*/  SHFL.IDX PT, R2, R0, RZ, 0x1f ;  /* 0x00001fff00027589 */ /* 0x000e2400000e0000 */
[----:B0-----:R-:W-:-:S13]  /*0140*/  ISETP.NE.AND P0, PT, R2, RZ, PT ;  /* 0x000000ff0200720c */ /* 0x001fda0003f05270 */
[----:B------:R-:W-:Y:S05]  /*0150*/  @P0 BRA `(.L_x_2) ;  /* 0x0000000000500947 */ /* 0x000fea0003800000 */
[----:B------:R-:W0:Y:S01]  /*0160*/  S2UR UR8, SR_CgaCtaId ;  /* 0x00000000000879c3 */ /* 0x000e220000008800 */
[----:B------:R-:W-:Y:S01]  /*0170*/  UMOV UR4, 0x400 ;  /* 0x0000040000047882 */ /* 0x000fe20000000000 */
[----:B------:R-:W-:Y:S01]  /*0180*/  UMOV UR5, 0x1 ;  /* 0x0000000100057882 */ /* 0x000fe20000000000 */
[----:B------:R-:W-:Y:S01]  /*0190*/  UMOV UR6, 0x100 ;  /* 0x0000010000067882 */ /* 0x000fe20000000000 */
[----:B------:R-:W-:Y:S01]  /*01a0*/  ELECT P0, URZ, PT ;  /* 0x00000000003f782f */ /* 0x000fe20003800000 */
[----:B------:R-:W-:-:S04]  /*01b0*/  UIADD3 UR6, -UR6, 0x100000, URZ ;  /* 0x0010000006067890 */ /* 0x000fc8000fffe13f */
[----:B------:R-:W-:Y:S02]  /*01c0*/  USHF.L.U32 UR7, UR6, 0xb, URZ ;  /* 0x0000000b06077899 */ /* 0x000fe4000800063f */
[----:B------:R-:W-:Y:S02]  /*01d0*/  USHF.L.U32 UR6, UR6, 0x1, URZ ;  /* 0x0000000106067899 */ /* 0x000fe4000800063f */
[----:B0-----:R-:W-:Y:S02]  /*01e0*/  ULEA UR8, UR8, UR4, 0x18 ;  /* 0x0000000408087291 */ /* 0x001fe4000f8ec03f */
[----:B------:R-:W-:-:S04]  /*01f0*/  UIADD3 UR4, -UR5, 0x100000, URZ ;  /* 0x0010000005047890 */ /* 0x000fc8000fffe13f */
[----:B------:R-:W-:Y:S02]  /*0200*/  USHF.L.U32 UR5, UR4, 0xb, URZ ;  /* 0x0000000b04057899 */ /* 0x000fe4000800063f */
[----:B------:R-:W-:Y:S01]  /*0210*/  USHF.L.U32 UR4, UR4, 0x1, URZ ;  /* 0x0000000104047899 */ /* 0x000fe2000800063f */
[----:B------:R-:W0:Y:S11]  /*0220*/  FENCE.VIEW.ASYNC.S ;  /* 0x00000000000073c6 */ /* 0x000e360000000000 */
[----:B0-----:R0:W1:Y:S01]  /*0230*/  SYNCS.EXCH.64 URZ, [UR8], UR4 ;  /* 0x00000004083f75b2 */ /* 0x0010620008000100 */
[----:B------:R0:W2:Y:S01]  /*0240*/  SYNCS.EXCH.64 URZ, [UR8+0x18], UR6 ;  /* 0x00001806083f75b2 */ /* 0x0000a20008000100 */
[----:B------:R0:W3:Y:S01]  /*0250*/  SYNCS.EXCH.64 URZ, [UR8+0x8], UR4 ;  /* 0x00000804083f75b2 */ /* 0x0000e20008000100 */
[----:B------:R0:W4:Y:S01]  /*0260*/  SYNCS.EXCH.64 URZ, [UR8+0x20], UR6 ;  /* 0x00002006083f75b2 */ /* 0x0001220008000100 */
[----:B------:R0:W0:Y:S01]  /*0270*/  SYNCS.EXCH.64 URZ, [UR8+0x10], UR4 ;  /* 0x00001004083f75b2 */ /* 0x0000220008000100 */
[----:B------:R0:W0:Y:S01]  /*0280*/  SYNCS.EXCH.64 URZ, [UR8+0x28], UR6 ;  /* 0x00002806083f75b2 */ /* 0x0000220008000100 */
[----:B------:R-:W-:Y:S01]  /*0290*/  NOP ;  /* 0x0000000000007918 */ /* 0x000fe20000000000 */
.L_x_2:
[----:B------:R-:W5:Y:S01]  /*02a0*/  SHFL.IDX PT, R0, R0, RZ, 0x1f ;  /* 0x00001fff00007589 */ /* 0x000f6200000e0000 */
[----:B------:R-:W-:Y:S01]  /*02b0*/  ELECT P0, URZ, PT ;  /* 0x00000000003f782f */ /* 0x000fe20003800000 */
[----:B------:R-:W1:Y:S01]  /*02c0*/  LDC R2, c[0x0][0x65c] ;  /* 0x00019700ff027b82 */ /* 0x000e620000000800 */
[----:B------:R-:W-:Y:S01]  /*02d0*/  SHF.R.S32.HI R7, RZ, 0x1f, R4 ;  /* 0x0000001fff077819 */ /* 0x000fe20000011404 */
[----:B------:R-:W2:Y:S01]  /*02e0*/  S2R R5, SR_CTAID.Y ;  /* 0x0000000000057919 */ /* 0x000ea20000002600 */
[----:B0-----:R-:W-:Y:S01]  /*02f0*/  UMOV UR4, 0x20 ;  /* 0x0000002000047882 */ /* 0x001fe20000000000 */
[----:B------:R-:W-:Y:S01]  /*0300*/  NOP ;  /* 0x0000000000007918 */ /* 0x000fe20000000000 */
[----:B------:R-:W-:Y:S01]  /*0310*/  LEA.HI R7, R7, R4, RZ, 0x2 ;  /* 0x0000000407077211 */ /* 0x000fe200078f10ff */
[----:B------:R-:W0:Y:S01]  /*0320*/  S2R R6, SR_CTAID.X ;  /* 0x0000000000067919 */ /* 0x000e220000002500 */
[----:B------:R-:W-:Y:S01]  /*0330*/  ISETP.NE.AND P2, PT, R10, RZ, PT ;  /* 0x000000ff0a00720c */ /* 0x000fe20003f45270 */
[----:B------:R-:W-:Y:S01]  /*0340*/  NOP ;  /* 0x0000000000007918 */ /* 0x000fe20000000000 */
[----:B------:R-:W-:-:S02]  /*0350*/  LOP3.LUT R7, R7, 0xfffffffc, RZ, 0xc0, !PT ;  /* 0xfffffffc07077812 */ /* 0x000fc400078ec0ff */
[----:B-----5:R-:W-:Y:S02]  /*0360*/  ISETP.NE.OR P0, PT, R0, RZ, !P0 ;  /* 0x000000ff0000720c */ /* 0x020fe40004705670 */
[----:B-1----:R-:W-:-:S04]  /*0370*/  ISETP.NE.AND P3, PT, R2, 0x1, PT ;  /* 0x000000010200780c */ /* 0x002fc80003f65270 */
[----:B------:R-:W-:Y:S01]  /*0380*/  P2R R0, PR, RZ, 0x8 ;  /* 0x00000008ff007803 */ /* 0x000fe20000000000 */
[----:B------:R-:W-:Y:S01]  /*0390*/  IMAD.IADD R0, R4, 0x1, -R7 ;  /* 0x0000000104007824 */ /* 0x000fe200078e0a07 */
[----:B------:R-:W-:Y:S01]  /*03a0*/  LOP3.LUT R4, R3, 0x7f, RZ, 0xc0, !PT ;  /* 0x0000007f03047812 */ /* 0x000fe200078ec0ff */
[----:B------:R-:W-:-:S03]  /*03b0*/  IMAD.MOV.U32 R7, RZ, RZ, RZ ;  /* 0x000000ffff077224 */ /* 0x000fc600078e00ff */
[----:B------:R-:W-:Y:S01]  /*03c0*/  ISETP.NE.AND P1, PT, R0, 0x3, PT ;  /* 0x000000030000780c */ /* 0x000fe20003f25270 */
[----:B------:R-:W-:Y:S01]  /*03d0*/  VOTEU.ALL UP0, P0 ;  /* 0x00000000003f7886 */ /* 0x000fe20000000000 */
[----:B------:R-:W-:Y:S01]  /*03e0*/  VOTEU.ALL UP1, P0 ;  /* 0x00000000003f7886 */ /* 0x000fe20000020000 */
[----:B------:R-:W0:Y:S01]  /*03f0*/  @P3 LDC R17, c[0x0][0x10] ;  /* 0x00000400ff113b82 */ /* 0x000e220000000800 */
[----:B--2---:R-:W-:Y:S02]  /*0400*/  @P3 IMAD.MOV.U32 R8, RZ, RZ, R5 ;  /* 0x000000ffff083224 */ /* 0x004fe400078e0005 */
[----:B------:R-:W-:Y:S01]  /*0410*/  @!UP0 UMOV UR6, 0x400 ;  /* 0x0000040000068882 */ /* 0x000fe20000000000 */
[----:B------:R-:W-:-:S04]  /*0420*/  @!UP0 UIADD3 UR4, -UR4, 0x100000, URZ ;  /* 0x0010000004048890 */ /* 0x000fc8000fffe13f */
[----:B------:R-:W-:Y:S02]  /*0430*/  @!UP0 USHF.L.U32 UR5, UR4, 0xb, URZ ;  /* 0x0000000b04058899 */ /* 0x000fe4000800063f */
[----:B------:R-:W-:Y:S01]  /*0440*/  @!UP0 USHF.L.U32 UR4, UR4, 0x1, URZ ;  /* 0x0000000104048899 */ /* 0x000fe2000800063f */
[----:B------:R-:W-:Y:S01]  /*0450*/  @P3 IMAD.MOV.U32 R9, RZ, RZ, RZ ;  /* 0x000000ffff093224 */ /* 0x000fe200078e00ff */
[----:B------:R-:W1:Y:S08]  /*0460*/  @!UP0 S2UR UR7, SR_CgaCtaId ;  /* 0x00000000000789c3 */ /* 0x000e700000008800 */
[----:B------:R-:W2:Y:S01]  /*0470*/  @!P3 LDC R11, c[0x0][0xc] ;  /* 0x00000300ff0bbb82 */ /* 0x000ea20000000800 */
[----:B0-----:R-:W-:Y:S01]  /*0480*/  @P3 IMAD.WIDE.U32 R16, R6, R17, R8 ;  /* 0x0000001106103225 */ /* 0x001fe200078e0008 */
[----:B-1----:R-:W-:Y:S01]  /*0490*/  @!UP0 ULEA UR8, UR7, UR6, 0x18 ;  /* 0x0000000607088291 */ /* 0x002fe2000f8ec03f */
[----:B------:R-:W-:-:S02]  /*04a0*/  VOTEU.ALL UP0, P0 ;  /* 0x00000000003f7886 */ /* 0x000fc40000000000 */
[----:B------:R-:W-:Y:S01]  /*04b0*/  ULDC UR6, c[0x0][0xc] ;  /* 0x0000030000067ab9 */ /* 0x000fe20000000800 */
[----:B------:R-:W-:Y:S01]  /*04c0*/  ISETP.EQ.OR P0, PT, R0, RZ, !P1 ;  /* 0x000000ff0000720c */ /* 0x000fe20004f02670 */
[----:B------:R-:W-:-:S03]  /*04d0*/  ULDC UR7, c[0x0][0x10] ;  /* 0x0000040000077ab9 */ /* 0x000fc60000000800 */
[C---:B------:R-:W-:Y:S01]  /*04e0*/  ISETP.EQ.AND P0, PT, R10.reuse, RZ, P0 ;  /* 0x000000ff0a00720c */ /* 0x040fe20000702270 */
[----:B------:R-:W-:Y:S02]  /*04f0*/  VIADD R10, R10, 0xffffffff ;  /* 0xffffffff0a0a7836 */ /* 0x000fe40000000000 */
[----:B--2---:R-:W-:Y:S01]  /*0500*/  @!P3 IMAD.WIDE.U32 R8, R11, R5, R6 ;  /* 0x000000050b08b225 */ /* 0x004fe200078e0006 */
[----:B------:R-:W0:Y:S02]  /*0510*/  FENCE.VIEW.ASYNC.S ;  /* 0x00000000000073c6 */ /* 0x000e240000000000 */
[----:B0-----:R-:W3:Y:S01]  /*0520*/  @!UP0 SYNCS.EXCH.64 URZ, [UR8+0x40], UR4 ;  /* 0x00004004083f85b2 */ /* 0x001ee20008000100 */
[----:B------:R-:W-:Y:S01]  /*0530*/  SEL R18, RZ, 0x1, !P0 ;  /* 0x00000001ff127807 */ /* 0x000fe20004000000 */
[----:B------:R-:W-:Y:S01]  /*0540*/  @P3 IMAD.MOV.U32 R11, RZ, RZ, RZ ;  /* 0x000000ffff0b3224 */ /* 0x000fe200078e00ff */
[----:B------:R-:W-:Y:S01]  /*0550*/  ISETP.GE.U32.AND P1, PT, R10, 0x2, PT ;  /* 0x000000020a00780c */ /* 0x000fe20003f26070 */
[----:B------:R-:W-:-:S02]  /*0560*/  @!P3 IMAD.MOV.U32 R16, RZ, RZ, R8 ;  /* 0x000000ffff10b224 */ /* 0x000fc400078e0008 */
[----:B------:R-:W-:Y:S01]  /*0570*/  @P3 IMAD.IADD R17, R17, 0x1, R11 ;  /* 0x0000000111113824 */ /* 0x000fe200078e020b */
[----:B------:R-:W-:Y:S01]  /*0580*/  SEL R18, R18, 0x2, P1 ;  /* 0x0000000212127807 */ /* 0x000fe20000800000 */
[----:B------:R-:W-:Y:S01]  /*0590*/  @!P3 IMAD.MOV.U32 R17, RZ, RZ, R9 ;  /* 0x000000ffff11b224 */ /* 0x000fe200078e0009 */
[----:B------:R0:W3:Y:S01]  /*05a0*/  @!UP1 SYNCS.EXCH.64 URZ, [UR8+0x48], UR4 ;  /* 0x00004804083f95b2 */ /* 0x0000e20008000100 */
[----:B------:R-:W-:Y:S01]  /*05b0*/  NOP ;  /* 0x0000000000007918 */ /* 0x000fe20000000000 */
[----:B0-----:R-:W-:-:S03]  /*05c0*/  UIMAD.WIDE.U32 UR4, UR6, UR7, URZ ;  /* 0x00000007060472a5 */ /* 0x001fc6000f8e003f */
[----:B------:R-:W-:Y:S02]  /*05d0*/  ULDC UR6, c[0x0][0x14] ;  /* 0x0000050000067ab9 */ /* 0x000fe40000000800 */
[----:B------:R-:W-:Y:S02]  /*05e0*/  UIMAD.WIDE.U32 UR36, UR4, UR6, URZ ;  /* 0x00000006042472a5 */ /* 0x000fe4000f8e003f */
[----:B------:R-:W-:-:S04]  /*05f0*/  UIMAD UR42, UR5, UR6, URZ ;  /* 0x00000006052a72a4 */ /* 0x000fc8000f8e023f */
[----:B------:R-:W-:Y:S01]  /*0600*/  UIADD3 UR42, UR37, UR42, URZ ;  /* 0x0000002a252a7290 */ /* 0x000fe2000fffe03f */
[----:B---34-:R-:W-:Y:S06]  /*0610*/  BAR.SYNC.DEFER_BLOCKING 0x0 ;  /* 0x0000000000007b1d */ /* 0x018fec0000010000 */
[----:B------:R-:W-:Y:S05]  /*0620*/  @!P2 BRA `(.L_x_3) ;  /* 0x0000005c00b0a947 */ /* 0x000fea0003800000 */
[----:B------:R-:W-:-:S13]  /*0630*/  ISETP.GT.U32.AND P0, PT, R10, 0x1, PT ;  /* 0x000000010a00780c */ /* 0x000fda0003f04070 */
[----:B------:R-:W-:Y:S05]  /*0640*/  @P0 EXIT ;  /* 0x000000000000094d */ /* 0x000fea0003800000 */
[----:B------:R-:W-:Y:S01]  /*0650*/  ULDC.64 UR4, c[0x0][0x650] ;  /* 0x0001940000047ab9 */ /* 0x000fe20000000a00 */
[----:B------:R-:W-:Y:S01]  /*0660*/  PRMT R0, RZ, 0x7610, R0 ;  /* 0x00007610ff007816 */ /* 0x000fe20000000000 */
[----:B------:R-:W-:Y:S01]  /*0670*/  IMAD.MOV.U32 R101, RZ, RZ, -0x1 ;  /* 0xffffffffff657424 */ /* 0x000fe200078e00ff */
[----:B------:R-:W-:Y:S01]  /*0680*/  ISETP.GE.U32.AND P0, PT, R16, UR4, PT ;  /* 0x0000000410007c0c */ /* 0x000fe2000bf06070 */
[----:B------:R-:W-:Y:S02]  /*0690*/  IMAD.MOV.U32 R100, RZ, RZ, -0x1 ;  /* 0xffffffffff647424 */ /* 0x000fe400078e00ff */
[----:B------:R-:W-:Y:S01]  /*06a0*/  IMAD.MOV.U32 R99, RZ, RZ, -0x1 ;  /* 0xffffffffff637424 */ /* 0x000fe200078e00ff */
[----:B------:R-:W-:-:S13]  /*06b0*/  ISETP.GE.U32.AND.EX P0, PT, R17, UR5, PT, P0 ;  /* 0x0000000511007c0c */ /* 0x000fda000bf06100 */
[----:B------:R-:W-:Y:S05]  /*06c0*/  @P0 BRA `(.L_x_4) ;  /* 0x0000000400540947 */ /* 0x000fea0003800000 */
[----:B------:R-:W0:Y:S01]  /*06d0*/  LDC.64 R20, c[0x0][0x628] ;  /* 0x00018a00ff147b82 */ /* 0x000e220000000a00 */
[----:B------:R-:W-:Y:S02]  /*06e0*/  IMAD.MOV.U32 R8, RZ, RZ, R16 ;  /* 0x000000ffff087224 */ /* 0x000fe400078e0010 */
[----:B------:R-:W-:-:S05]  /*06f0*/  IMAD.MOV.U32 R9, RZ, RZ, R17 ;  /* 0x000000ffff097224 */ /* 0x000fca00078e0011 */
[----:B------:R-:W1:Y:S08]  /*0700*/  LDC R0, c[0x0][0x630] ;  /* 0x00018c00ff007b82 */ /* 0x000e700000000800 */
[----:B------:R-:W2:Y:S01]  /*0710*/  LDC.64 R22, c[0x0][0x620] ;  /* 0x00018800ff167b82 */ /* 0x000ea20000000a00 */
[----:B0-----:R-:W-:-:S04]  /*0720*/  ISETP.NE.U32.AND P0, PT, R20, RZ, PT ;  /* 0x000000ff1400720c */ /* 0x001fc80003f05070 */
[----:B------:R-:W-:-:S13]  /*0730*/  ISETP.NE.AND.EX P0, PT, R21, RZ, PT, P0 ;  /* 0x000000ff1500720c */ /* 0x000fda0003f05300 */
[----:B-12---:R-:W-:Y:S05]  /*0740*/  @!P0 BRA `(.L_x_5) ;  /* 0x0000000000288947 */ /* 0x006fea0003800000 */
[----:B------:R-:W0:Y:S02]  /*0750*/  LDC R13, c[0x0][0x634] ;  /* 0x00018d00ff0d7b82 */ /* 0x000e240000000800 */
[----:B0-----:R-:W-:-:S05]  /*0760*/  IADD3 R13, P0, R16, R13, RZ ;  /* 0x0000000d100d7210 */ /* 0x001fca0007f1e0ff */
[----:B------:R-:W-:-:S04]  /*0770*/  IMAD.X R15, RZ, RZ, R17, P0 ;  /* 0x000000ffff0f7224 */ /* 0x000fc800000e0611 */
[----:B------:R-:W-:-:S04]  /*0780*/  IMAD.WIDE.U32 R8, R15, R20, RZ ;  /* 0x000000140f087225 */ /* 0x000fc800078e00ff */
[----:B------:R-:W-:-:S04]  /*0790*/  IMAD.WIDE.U32 R10, P0, R13, R21, R8 ;  /* 0x000000150d0a7225 */ /* 0x000fc80007800008 */
[----:B------:R-:W-:-:S04]  /*07a0*/  IMAD.WIDE.U32 R8, R13, R20, RZ ;  /* 0x000000140d087225 */ /* 0x000fc800078e00ff */
[----:B------:R-:W-:Y:S01]  /*07b0*/  IMAD.X R13, RZ, RZ, RZ, P0 ;  /* 0x000000ffff0d7224 */ /* 0x000fe200000e06ff */
[----:B------:R-:W-:Y:S01]  /*07c0*/  IADD3 RZ, P0, R9, R10, RZ ;  /* 0x0000000a09ff7210 */ /* 0x000fe20007f1e0ff */
[----:B------:R-:W-:-:S04]  /*07d0*/  IMAD.MOV.U32 R12, RZ, RZ, R11 ;  /* 0x000000ffff0c7224 */ /* 0x000fc800078e000b */
[----:B------:R-:W-:-:S08]  /*07e0*/  IMAD.WIDE.U32.X R8, R15, R21, R12, P0 ;  /* 0x000000150f087225 */ /* 0x000fd000000e040c */
.L_x_5:
[-CC-:B------:R-:W-:Y:S01]  /*07f0*/  SHF.R.U64 R99, R8, R0.reuse, R9.reuse ;  /* 0x0000000008637219 */ /* 0x180fe20000001209 */
[----:B------:R-:W0:Y:S01]  /*0800*/  LDC R12, c[0x0][0x618] ;  /* 0x00018600ff0c7b82 */ /* 0x000e220000000800 */
[----:B------:R-:W-:Y:S01]  /*0810*/  SHF.R.U32.HI R7, RZ, R0, R9 ;  /* 0x00000000ff077219 */ /* 0x000fe20000011609 */
[----:B------:R-:W-:Y:S01]  /*0820*/  ULDC UR4, c[0x0][0x150] ;  /* 0x0000540000047ab9 */ /* 0x000fe20000000800 */
[----:B------:R-:W-:Y:S02]  /*0830*/  IADD3 R11, P0, RZ, -R99, RZ ;  /* 0x80000063ff0b7210 */ /* 0x000fe40007f1e0ff */
[----:B------:R-:W-:-:S03]  /*0840*/  I2FP.F32.U32 R0, R6 ;  /* 0x0000000600007245 */ /* 0x000fc60000201000 */
[----:B------:R-:W1:Y:S01]  /*0850*/  LDC.64 R30, c[0x0][0x640] ;  /* 0x00019000ff1e7b82 */ /* 0x000e620000000a00 */
[----:B------:R-:W-:Y:S02]  /*0860*/  IMAD.X R13, RZ, RZ, ~R7, P0 ;  /* 0x000000ffff0d7224 */ /* 0x000fe400000e0e07 */
[----:B------:R-:W-:Y:S01]  /*0870*/  FMUL R0, R0, UR4 ;  /* 0x0000000400007c20 */ /* 0x000fe20008400000 */
[----:B------:R-:W-:Y:S01]  /*0880*/  IMAD.WIDE.U32 R8, R11, R22, R16 ;  /* 0x000000160b087225 */ /* 0x000fe200078e0010 */
[----:B------:R-:W-:-:S03]  /*0890*/  ULDC UR4, c[0x0][0x154] ;  /* 0x0000550000047ab9 */ /* 0x000fc60000000800 */
[----:B------:R-:W-:Y:S01]  /*08a0*/  IMAD R10, R13, R22, RZ ;  /* 0x000000160d0a7224 */ /* 0x000fe200078e02ff */
[----:B------:R-:W2:Y:S01]  /*08b0*/  LDC R7, c[0x0][0x144] ;  /* 0x00005100ff077b82 */ /* 0x000ea20000000800 */
[----:B------:R-:W3:Y:S02]  /*08c0*/  F2I.U32.TRUNC.NTZ R0, R0 ;  /* 0x0000000000007305 */ /* 0x000ee4000020f000 */
[----:B------:R-:W-:-:S04]  /*08d0*/  IMAD R11, R11, R23, R10 ;  /* 0x000000170b0b7224 */ /* 0x000fc800078e020a */
[----:B------:R-:W-:Y:S01]  /*08e0*/  IMAD.IADD R9, R9, 0x1, R11 ;  /* 0x0000000109097824 */ /* 0x000fe200078e020b */
[----:B------:R-:W4:Y:S01]  /*08f0*/  LDC R24, c[0x0][0x608] ;  /* 0x00018200ff187b82 */ /* 0x000f220000000800 */
[----:B------:R-:W-:-:S03]  /*0900*/  IMAD.MOV.U32 R11, RZ, RZ, -0x1 ;  /* 0xffffffffff0b7424 */ /* 0x000fc600078e00ff */
[-CC-:B0-----:R-:W-:Y:S02]  /*0910*/  SHF.R.U64 R22, R8, R12.reuse, R9.reuse ;  /* 0x0000000c08167219 */ /* 0x181fe40000001209 */
[----:B------:R-:W-:Y:S02]  /*0920*/  I2FP.F32.U32 R8, R5 ;  /* 0x0000000500087245 */ /* 0x000fe40000201000 */
[----:B------:R-:W0:Y:S01]  /*0930*/  LDC R28, c[0x0][0x658] ;  /* 0x00019600ff1c7b82 */ /* 0x000e220000000800 */
[----:B-1----:R-:W-:Y:S01]  /*0940*/  ISETP.NE.U32.AND P0, PT, R30, RZ, PT ;  /* 0x000000ff1e00720c */ /* 0x002fe20003f05070 */
[----:B---3--:R-:W-:Y:S02]  /*0950*/  IMAD.MOV R10, RZ, RZ, -R0 ;  /* 0x000000ffff0a7224 */ /* 0x008fe400078e0a00 */
[----:B------:R-:W-:Y:S01]  /*0960*/  FMUL R8, R8, UR4 ;  /* 0x0000000408087c20 */ /* 0x000fe20008400000 */
[----:B------:R-:W-:Y:S02]  /*0970*/  SHF.R.U32.HI R9, RZ, R12, R9 ;  /* 0x0000000cff097219 */ /* 0x000fe40000011609 */
[----:B------:R-:W-:Y:S01]  /*0980*/  ISETP.NE.AND.EX P0, PT, R31, RZ, PT, P0 ;  /* 0x000000ff1f00720c */ /* 0x000fe20003f05300 */
[----:B------:R1:W3:Y:S01]  /*0990*/  F2I.U32.TRUNC.NTZ R15, R8 ;  /* 0x00000008000f7305 */ /* 0x0002e2000020f000 */
[----:B------:R-:W1:Y:S01]  /*09a0*/  LDC R20, c[0x0][0x148] ;  /* 0x00005200ff147b82 */ /* 0x000e620000000800 */
[----:B--2---:R-:W-:-:S07]  /*09b0*/  IMAD R0, R7, R10, R6 ;  /* 0x0000000a07007224 */ /* 0x004fce00078e0206 */
[----:B------:R-:W2:Y:S01]  /*09c0*/  LDC R26, c[0x0][0x600] ;  /* 0x00018000ff1a7b82 */ /* 0x000ea20000000800 */
[-CC-:B----4-:R-:W-:Y:S02]  /*09d0*/  SHF.R.U64 R32, R22, R24.reuse, R9.reuse ;  /* 0x0000001816207219 */ /* 0x190fe40000001209 */
[----:B------:R-:W-:Y:S01]  /*09e0*/  SHF.R.U32.HI R7, RZ, R24, R9 ;  /* 0x00000018ff077219 */ /* 0x000fe20000011609 */
[----:B------:R-:W-:-:S04]  /*09f0*/  IMAD.MOV.U32 R9, RZ, RZ, 0x1 ;  /* 0x00000001ff097424 */ /* 0x000fc800078e00ff */
[----:B------:R-:W4:Y:S01]  /*0a00*/  LDC R21, c[0x0][0x648] ;  /* 0x00019200ff157b82 */ /* 0x000f220000000800 */
[-C--:B0-----:R-:W-:Y:S02]  /*0a10*/  SHF.L.U32 R6, R11, R28.reuse, RZ ;  /* 0x0000001c0b067219 */ /* 0x081fe400000006ff */
[--C-:B------:R-:W-:Y:S02]  /*0a20*/  SHF.R.U64 R24, R32, R28, R7.reuse ;  /* 0x0000001c20187219 */ /* 0x100fe40000001207 */
[----:B------:R-:W-:Y:S02]  /*0a30*/  LOP3.LUT R13, RZ, R6, RZ, 0x33, !PT ;  /* 0x00000006ff0d7212 */ /* 0x000fe400078e33ff */
[-C--:B------:R-:W-:Y:S01]  /*0a40*/  SHF.R.U32.HI R7, RZ, R28.reuse, R7 ;  /* 0x0000001cff077219 */ /* 0x080fe20000011607 */
[----:B------:R-:W0:Y:S01]  /*0a50*/  LDC R23, c[0x0][0x638] ;  /* 0x00018e00ff177b82 */ /* 0x000e220000000800 */
[----:B------:R-:W-:Y:S01]  /*0a60*/  SHF.L.U32 R12, R9, R28, RZ ;  /* 0x0000001c090c7219 */ /* 0x000fe200000006ff */
[----:B------:R-:W-:-:S06]  /*0a70*/  IMAD.MOV.U32 R6, RZ, RZ, R24 ;  /* 0x000000ffff067224 */ /* 0x000fcc00078e0018 */
[----:B------:R-:W0:Y:S01]  /*0a80*/  LDC R101, c[0x0][0x610] ;  /* 0x00018400ff657b82 */ /* 0x000e220000000800 */
[----:B-1-3--:R-:W-:Y:S05]  /*0a90*/  @!P0 BRA `(.L_x_6) ;  /* 0x0000000000288947 */ /* 0x00afea0003800000 */
[----:B------:R-:W1:Y:S02]  /*0aa0*/  LDC R11, c[0x0][0x64c] ;  /* 0x00019300ff0b7b82 */ /* 0x000e640000000800 */
[----:B-1----:R-:W-:-:S05]  /*0ab0*/  IADD3 R11, P0, R24, R11, RZ ;  /* 0x0000000b180b7210 */ /* 0x002fca0007f1e0ff */
        /* <DEDUP_REMOVED lines=8> */
.L_x_6:
[----:B----4-:R-:W-:Y:S01]  /*0b40*/  SHF.R.U64 R6, R6, R21, R7 ;  /* 0x0000001506067219 */ /* 0x010fe20000001207 */
[----:B--2---:R-:W-:Y:S01]  /*0b50*/  VIADD R7, R26, 0xffffffff ;  /* 0xffffffff1a077836 */ /* 0x004fe20000000000 */
[----:B------:R-:W-:Y:S01]  /*0b60*/  LOP3.LUT R13, R32, R13, RZ, 0xc0, !PT ;  /* 0x0000000d200d7212 */ /* 0x000fe200078ec0ff */
[----:B------:R-:W-:Y:S02]  /*0b70*/  IMAD.MOV R15, RZ, RZ, -R15 ;  /* 0x000000ffff0f7224 */ /* 0x000fe400078e0a0f */
[----:B------:R-:W-:Y:S02]  /*0b80*/  IMAD.MOV R8, RZ, RZ, -R6 ;  /* 0x000000ffff087224 */ /* 0x000fe400078e0a06 */
[----:B------:R-:W-:Y:S01]  /*0b90*/  IMAD R13, R12, R6, R13 ;  /* 0x000000060c0d7224 */ /* 0x000fe200078e020d */
[----:B------:R-:W-:Y:S01]  /*0ba0*/  LOP3.LUT R6, R22, R7, RZ, 0xc0, !PT ;  /* 0x0000000716067212 */ /* 0x000fe200078ec0ff */
[----:B------:R-:W-:Y:S02]  /*0bb0*/  @P3 IMAD R0, R20, R15, R5 ;  /* 0x0000000f14003224 */ /* 0x000fe400078e0205 */
[----:B0-----:R-:W-:-:S02]  /*0bc0*/  IMAD R5, R8, R23, R24 ;  /* 0x0000001708057224 */ /* 0x001fc400078e0218 */
[----:B------:R-:W-:Y:S02]  /*0bd0*/  IMAD R101, R13, R101, R0 ;  /* 0x000000650d657224 */ /* 0x000fe400078e0200 */
[----:B------:R-:W-:Y:S02]  /*0be0*/  IMAD R6, R5, R26, R6 ;  /* 0x0000001a05067224 */ /* 0x000fe400078e0206 */
[----:B------:R-:W-:-:S03]  /*0bf0*/  IMAD.MOV.U32 R0, RZ, RZ, 0x1 ;  /* 0x00000001ff007424 */ /* 0x000fc600078e00ff */
[----:B------:R-:W-:Y:S02]  /*0c00*/  SEL R100, R6, R101, !P3 ;  /* 0x0000006506647207 */ /* 0x000fe40005800000 */
[----:B------:R-:W-:-:S07]  /*0c10*/  SEL R101, R101, R6, !P3 ;  /* 0x0000000665657207 */ /* 0x000fce0005800000 */
.L_x_4:
[----:B------:R-:W-:-:S08]  /*0c20*/  NOP ;  /* 0x0000000000007918 */ /* 0x000fd00000000000 */
[----:B------:R-:W0:Y:S02]  /*0c30*/  USETMAXREG.TRY_ALLOC.CTAPOOL UP0, 0xe8 ;  /* 0x000000e8000079c8 */ /* 0x000e240008000600 */
[----:B0-----:R-:W-:-:S13]  /*0c40*/  PLOP3.LUT P0, PT, PT, PT, UP0, 0x80, 0x0 ;  /* 0x000000000000781c */ /* 0x001fda0003f0f008 */
[----:B------:R-:W-:Y:S05]  /*0c50*/  @!P0 BRA `(.L_x_4) ;  /* 0xfffffffc00f08947 */ /* 0x000fea000383ffff */
[----:B------:R-:W-:Y:S01]  /*0c60*/  ULDC.64 UR4, c[0x0][0x598] ;  /* 0x0001660000047ab9 */ /* 0x000fe20000000a00 */
[----:B------:R-:W-:Y:S01]  /*0c70*/  ULDC.64 UR38, c[0x0][0x208] ;  /* 0x0000820000267ab9 */ /* 0x000fe20000000a00 */
[----:B------:R-:W-:-:S04]  /*0c80*/  ISETP.NE.U32.AND P0, PT, RZ, UR4, PT ;  /* 0x00000004ff007c0c */ /* 0x000fc8000bf05070 */
[----:B------:R-:W-:-:S13]  /*0c90*/  ISETP.NE.AND.EX P0, PT, RZ, UR5, PT, P0 ;  /* 0x00000005ff007c0c */ /* 0x000fda000bf05300 */
[----:B------:R-:W-:Y:S05]  /*0ca0*/  @!P0 BRA `(.L_x_7) ;  /* 0x00000000001c8947 */ /* 0x000fea0003800000 */
[----:B------:R-:W0:Y:S02]  /*0cb0*/  LDC.64 R6, c[0x0][0x598] ;  /* 0x00016600ff067b82 */ /* 0x000e240000000a00 */
[----:B0-----:R-:W2:Y:S02]  /*0cc0*/  LDG.E.64 R6, desc[UR38][R6.64] ;  /* 0x0000002606067981 */ /* 0x001ea4000c1e1b00 */
[----:B--2---:R-:W-:-:S04]  /*0cd0*/  ISETP.NE.U32.AND P0, PT, R6, RZ, PT ;  /* 0x000000ff0600720c */ /* 0x004fc80003f05070 */
[----:B------:R-:W-:-:S13]  /*0ce0*/  ISETP.NE.AND.EX P0, PT, R7, RZ, PT, P0 ;  /* 0x000000ff0700720c */ /* 0x000fda0003f05300 */
[----:B------:R-:W-:Y:S05]  /*0cf0*/  @!P0 BRA `(.L_x_7) ;  /* 0x0000000000088947 */ /* 0x000fea0003800000 */
[----:B------:R0:W5:Y:S01]  /*0d00*/  LD.E R19, desc[UR38][R6.64] ;  /* 0x0000002606137980 */ /* 0x000162000c101900 */
[----:B------:R-:W-:Y:S05]  /*0d10*/  BRA `(.L_x_8) ;  /* 0x0000000000247947 */ /* 0x000fea0003800000 */
.L_x_7:
[----:B------:R-:W-:Y:S02]  /*0d20*/  ULDC.64 UR4, c[0x0][0x588] ;  /* 0x0001620000047ab9 */ /* 0x000fe40000000a00 */
[----:B------:R-:W-:-:S04]  /*0d30*/  ISETP.NE.U32.AND P0, PT, RZ, UR4, PT ;  /* 0x00000004ff007c0c */ /* 0x000fc8000bf05070 */
[----:B------:R-:W-:-:S13]  /*0d40*/  ISETP.NE.AND.EX P0, PT, RZ, UR5, PT, P0 ;  /* 0x00000005ff007c0c */ /* 0x000fda000bf05300 */
[----:B------:R-:W-:Y:S05]  /*0d50*/  @!P0 BRA `(.L_x_9) ;  /* 0x00000000000c8947 */ /* 0x000fea0003800000 */
[----:B------:R-:W0:Y:S02]  /*0d60*/  LDC.64 R6, c[0x0][0x588] ;  /* 0x00016200ff067b82 */ /* 0x000e240000000a00 */
[----:B0-----:R1:W5:Y:S01]  /*0d70*/  LDG.E R19, desc[UR38][R6.64] ;  /* 0x0000002606137981 */ /* 0x001362000c1e1900 */
[----:B------:R-:W-:Y:S05]  /*0d80*/  BRA `(.L_x_8) ;  /* 0x0000000000087947 */ /* 0x000fea0003800000 */
.L_x_9:
[----:B------:R-:W-:Y:S02]  /*0d90*/  ULDC UR4, c[0x0][0x580] ;  /* 0x0001600000047ab9 */ /* 0x000fe40000000800 */
[----:B------:R-:W-:-:S07]  /*0da0*/  IMAD.U32 R19, RZ, RZ, UR4 ;  /* 0x00000004ff137e24 */ /* 0x000fce000f8e00ff */
.L_x_8:
[----:B------:R-:W-:Y:S02]  /*0db0*/  ULDC.64 UR4, c[0x0][0x5a0] ;  /* 0x0001680000047ab9 */ /* 0x000fe40000000a00 */
[----:B------:R-:W-:-:S04]  /*0dc0*/  ISETP.NE.U32.AND P0, PT, RZ, UR4, PT ;  /* 0x00000004ff007c0c */ /* 0x000fc8000bf05070 */
[----:B------:R-:W-:-:S13]  /*0dd0*/  ISETP.NE.AND.EX P0, PT, RZ, UR5, PT, P0 ;  /* 0x00000005ff007c0c */ /* 0x000fda000bf05300 */
[----:B------:R-:W-:Y:S05]  /*0de0*/  @!P0 BRA `(.L_x_10) ;  /* 0x00000000001c8947 */ /* 0x000fea0003800000 */
[----:B01----:R-:W0:Y:S02]  /*0df0*/  LDC.64 R6, c[0x0][0x5a0] ;  /* 0x00016800ff067b82 */ /* 0x003e240000000a00 */
[----:B0-----:R-:W2:Y:S02]  /*0e00*/  LDG.E.64 R6, desc[UR38][R6.64] ;  /* 0x0000002606067981 */ /* 0x001ea4000c1e1b00 */
[----:B--2---:R-:W-:-:S04]  /*0e10*/  ISETP.NE.U32.AND P0, PT, R6, RZ, PT ;  /* 0x000000ff0600720c */ /* 0x004fc80003f05070 */
[----:B------:R-:W-:-:S13]  /*0e20*/  ISETP.NE.AND.EX P0, PT, R7, RZ, PT, P0 ;  /* 0x000000ff0700720c */ /* 0x000fda0003f05300 */
[----:B------:R-:W-:Y:S05]  /*0e30*/  @!P0 BRA `(.L_x_10) ;  /* 0x0000000000088947 */ /* 0x000fea0003800000 */
[----:B------:R0:W5:Y:S01]  /*0e40*/  LD.E R88, desc[UR38][R6.64] ;  /* 0x0000002606587980 */ /* 0x000162000c101900 */
[----:B------:R-:W-:Y:S05]  /*0e50*/  BRA `(.L_x_11) ;  /* 0x0000000000247947 */ /* 0x000fea0003800000 */
.L_x_10:
[----:B------:R-:W-:Y:S02]  /*0e60*/  ULDC.64 UR4, c[0x0][0x590] ;  /* 0x0001640000047ab9 */ /* 0x000fe40000000a00 */
[----:B------:R-:W-:-:S04]  /*0e70*/  ISETP.NE.U32.AND P0, PT, RZ, UR4, PT ;  /* 0x00000004ff007c0c */ /* 0x000fc8000bf05070 */
[----:B------:R-:W-:-:S13]  /*0e80*/  ISETP.NE.AND.EX P0, PT, RZ, UR5, PT, P0 ;  /* 0x00000005ff007c0c */ /* 0x000fda000bf05300 */
[----:B------:R-:W-:Y:S05]  /*0e90*/  @!P0 BRA `(.L_x_12) ;  /* 0x00000000000c8947 */ /* 0x000fea0003800000 */
[----:B------:R-:W2:Y:S02]  /*0ea0*/  LDC.64 R88, c[0x0][0x590] ;  /* 0x00016400ff587b82 */ /* 0x000ea40000000a00 */
[----:B--2---:R2:W5:Y:S01]  /*0eb0*/  LDG.E R88, desc[UR38][R88.64] ;  /* 0x0000002658587981 */ /* 0x004562000c1e1900 */
[----:B------:R-:W-:Y:S05]  /*0ec0*/  BRA `(.L_x_11) ;  /* 0x0000000000087947 */ /* 0x000fea0003800000 */
.L_x_12:
[----:B------:R-:W-:Y:S02]  /*0ed0*/  ULDC UR4, c[0x0][0x584] ;  /* 0x0001610000047ab9 */ /* 0x000fe40000000800 */
[----:B------:R-:W-:-:S07]  /*0ee0*/  IMAD.U32 R88, RZ, RZ, UR4 ;  /* 0x00000004ff587e24 */ /* 0x000fce000f8e00ff */
.L_x_11:
[----:B------:R-:W-:-:S13]  /*0ef0*/  LOP3.LUT P0, RZ, R0, 0xff, RZ, 0xc0, !PT ;  /* 0x000000ff00ff7812 */ /* 0x000fda000780c0ff */
[----:B------:R-:W-:Y:S05]  /*0f00*/  @!P0 EXIT ;  /* 0x000000000000894d */ /* 0x000fea0003800000 */
[----:B------:R-:W3:Y:S01]  /*0f10*/  LDC R90, c[0x0][0x658] ;  /* 0x00019600ff5a7b82 */ /* 0x000ee20000000800 */
[----:B------:R-:W-:Y:S01]  /*0f20*/  ULDC.64 UR6, c[0x0][0x288] ;  /* 0x0000a20000067ab9 */ /* 0x000fe20000000a00 */
[----:B------:R-:W-:Y:S01]  /*0f30*/  LOP3.LUT R14, R14, 0x1, RZ, 0xc0, !PT ;  /* 0x000000010e0e7812 */ /* 0x000fe200078ec0ff */
[----:B------:R-:W-:Y:S01]  /*0f40*/  UIADD3 UR4, UR7, 0x3f, URZ ;  /* 0x0000003f07047890 */ /* 0x000fe2000fffe03f */
[----:B------:R-:W-:Y:S01]  /*0f50*/  SHF.R.U32.HI R0, RZ, 0x2, R3 ;  /* 0x00000002ff007819 */ /* 0x000fe20000011603 */
[----:B01----:R-:W-:Y:S01]  /*0f60*/  IMAD.MOV.U32 R7, RZ, RZ, -0x1 ;  /* 0xffffffffff077424 */ /* 0x003fe200078e00ff */
[----:B------:R-:W-:Y:S01]  /*0f70*/  SHF.R.U32.HI R4, RZ, 0x1, R4 ;  /* 0x00000001ff047819 */ /* 0x000fe20000011604 */
[----:B------:R-:W-:Y:S01]  /*0f80*/  USHF.R.S32.HI UR5, URZ, 0x1f, UR4 ;  /* 0x0000001f3f057899 */ /* 0x000fe20008011404 */
[----:B------:R-:W0:Y:S01]  /*0f90*/  LDC.64 R92, c[0x0][0x5c8] ;  /* 0x00017200ff5c7b82 */ /* 0x000e220000000a00 */
[----:B------:R-:W-:Y:S01]  /*0fa0*/  IMAD.SHL.U32 R5, R14, 0x40, RZ ;  /* 0x000000400e057824 */ /* 0x000fe200078e00ff */
[----:B------:R-:W-:Y:S01]  /*0fb0*/  LOP3.LUT R0, R0, 0x7, RZ, 0xc0, !PT ;  /* 0x0000000700007812 */ /* 0x000fe200078ec0ff */
[----:B------:R-:W-:Y:S01]  /*0fc0*/  ULEA.HI UR5, UR5, UR4, URZ, 0x6 ;  /* 0x0000000405057291 */ /* 0x000fe2000f8f303f */
[----:B------:R-:W-:Y:S01]  /*0fd0*/  LOP3.LUT R23, R4, 0x30, RZ, 0xc0, !PT ;  /* 0x0000003004177812 */ /* 0x000fe200078ec0ff */
[----:B------:R-:W-:Y:S01]  /*0fe0*/  IMAD.MOV.U32 R9, RZ, RZ, 0x1 ;  /* 0x00000001ff097424 */ /* 0x000fe200078e00ff */
[--C-:B------:R-:W-:Y:S01]  /*0ff0*/  LOP3.LUT R22, R5, 0x40, R0.reuse, 0xe2, !PT ;  /* 0x0000004005167812 */ /* 0x100fe200078ee200 */
[----:B------:R-:W-:Y:S01]  /*1000*/  USHF.R.S32.HI UR43, URZ, 0x6, UR5 ;  /* 0x000000063f2b7899 */ /* 0x000fe20008011405 */
[----:B------:R-:W1:Y:S01]  /*1010*/  LDC R95, c[0x0][0x600] ;  /* 0x00018000ff5f7b82 */ /* 0x000e620000000800 */
[-C--:B------:R-:W-:Y:S01]  /*1020*/  IADD3 R5, RZ, -R23.reuse, -R0 ;  /* 0x80000017ff057210 */ /* 0x080fe20007ffe800 */
[----:B------:R-:W-:Y:S01]  /*1030*/  IMAD.U32 R6, RZ, RZ, UR6 ;  /* 0x00000006ff067e24 */ /* 0x000fe2000f8e00ff */
[C---:B--2---:R-:W-:Y:S01]  /*1040*/  LOP3.LUT R89, R3.reuse, 0x3, RZ, 0xc0, !PT ;  /* 0x0000000303597812 */ /* 0x044fe200078ec0ff */
[----:B------:R-:W-:Y:S01]  /*1050*/  UISETP.LT.AND UP0, UPT, UR43, 0x1, UPT ;  /* 0x000000012b00788c */ /* 0x000fe2000bf01270 */
[----:B------:R-:W-:Y:S01]  /*1060*/  LOP3.LUT R94, R3, 0x80, RZ, 0xc0, !PT ;  /* 0x00000080035e7812 */ /* 0x000fe200078ec0ff */
[----:B------:R-:W-:Y:S01]  /*1070*/  IMAD R5, R14, -0x40, R5 ;  /* 0xffffffc00e057824 */ /* 0x000fe200078e0205 */
[----:B------:R-:W-:Y:S01]  /*1080*/  ULDC UR4, c[0x0][0x284] ;  /* 0x0000a10000047ab9 */ /* 0x000fe20000000800 */
[-C--:B---3--:R-:W-:Y:S01]  /*1090*/  SHF.L.U32 R7, R7, R90.reuse, RZ ;  /* 0x0000005a07077219 */ /* 0x088fe200000006ff */
[----:B------:R-:W-:Y:S01]  /*10a0*/  USEL UR44, UR43, 0x1, UP0 ;  /* 0x000000012b2c7887 */ /* 0x000fe20008000000 */
[----:B------:R-:W-:Y:S01]  /*10b0*/  LOP3.LUT R22, R22, R23, RZ, 0xfc, !PT ;  /* 0x0000001716167212 */ /* 0x000fe200078efcff */
[----:B------:R-:W-:Y:S01]  /*10c0*/  IMAD R89, R89, -0x2, R6 ;  /* 0xfffffffe59597824 */ /* 0x000fe200078e0206 */
[----:B------:R-:W-:Y:S01]  /*10d0*/  SHF.L.U32 R90, R9, R90, RZ ;  /* 0x0000005a095a7219 */ /* 0x000fe200000006ff */
[----:B------:R-:W-:Y:S01]  /*10e0*/  VIADD R97, R5, UR4 ;  /* 0x0000000405617c36 */ /* 0x000fe20008000000 */
[----:B------:R-:W-:Y:S01]  /*10f0*/  LOP3.LUT R98, R18, 0x1, RZ, 0xfc, !PT ;  /* 0x0000000112627812 */ /* 0x000fe200078efcff */
[----:B------:R-:W-:Y:S01]  /*1100*/  IMAD.MOV.U32 R23, RZ, RZ, RZ ;  /* 0x000000ffff177224 */ /* 0x000fe200078e00ff */
[C---:B0-----:R-:W-:Y:S01]  /*1110*/  SHF.L.U64.HI R91, R92.reuse, 0x3, R93 ;  /* 0x000000035c5b7819 */ /* 0x041fe2000001025d */
[----:B------:R-:W-:Y:S01]  /*1120*/  IMAD.SHL.U32 R92, R92, 0x8, RZ ;  /* 0x000000085c5c7824 */ /* 0x000fe200078e00ff */
[----:B------:R-:W-:Y:S01]  /*1130*/  SHF.R.U32.HI R94, RZ, 0x7, R94 ;  /* 0x00000007ff5e7819 */ /* 0x000fe2000001165e */
[----:B------:R-:W-:Y:S01]  /*1140*/  IMAD.SHL.U32 R93, R3, 0x2, RZ ;  /* 0x00000002035d7824 */ /* 0x000fe200078e00ff */
[----:B------:R-:W-:Y:S01]  /*1150*/  LOP3.LUT R96, RZ, R7, RZ, 0x33, !PT ;  /* 0x00000007ff607212 */ /* 0x000fe200078e33ff */
[----:B------:R-:W-:Y:S01]  /*1160*/  UIADD3 UR44, UR43, -UR44, URZ ;  /* 0x8000002c2b2c7290 */ /* 0x000fe2000fffe03f */
[----:B------:R-:W-:Y:S01]  /*1170*/  UMOV UR40, URZ ;  /* 0x0000003f00287c82 */ /* 0x000fe20008000000 */
[----:B-1----:R-:W-:Y:S01]  /*1180*/  VIADD R95, R95, 0xffffffff ;  /* 0xffffffff5f5f7836 */ /* 0x002fe20000000000 */
[----:B------:R-:W-:-:S09]  /*1190*/  UMOV UR41, URZ ;  /* 0x0000003f00297c82 */ /* 0x000fd20008000000 */
.L_x_158:
[----:B0-----:R-:W0:Y:S01]  /*11a0*/  SHFL.IDX PT, R0, R94, RZ, 0x1f ;  /* 0x00001fff5e007589 */ /* 0x001e2200000e0000 */
[----:B-1----:R-:W1:Y:S01]  /*11b0*/  S2UR UR7, SR_CgaCtaId ;  /* 0x00000000000779c3 */ /* 0x002e620000008800 */
[----:B------:R-:W-:Y:S01]  /*11c0*/  UMOV UR6, 0x400 ;  /* 0x0000040000067882 */ /* 0x000fe20000000000 */
[----:B0-----:R-:W-:Y:S01]  /*11d0*/  R2UR UR4, R0 ;  /* 0x00000000000472ca */ /* 0x001fe200000e0000 */
[----:B-1----:R-:W-:-:S12]  /*11e0*/  ULEA UR46, UR7, UR6, 0x18 ;  /* 0x00000006072e7291 */ /* 0x002fd8000f8ec03f */
[----:B------:R-:W-:-:S04]  /*11f0*/  ULEA.HI UR5, UR4, UR4, URZ, 0x1 ;  /* 0x0000000404057291 */ /* 0x000fc8000f8f083f */
[----:B------:R-:W-:-:S04]  /*1200*/  ULOP3.LUT UR5, UR5, 0x7fffe, URZ, 0xc0, !UPT ;  /* 0x0007fffe05057892 */ /* 0x000fc8000f8ec03f */
[----:B------:R-:W-:-:S03]  /*1210*/  UIADD3 UR5, UR4, -UR5, URZ ;  /* 0x8000000504057290 */ /* 0x000fc6000fffe03f */
[----:B------:R-:W-:Y:S01]  /*1220*/  ULDC UR4, c[0x0][0x28c] ;  /* 0x0000a30000047ab9 */ /* 0x000fe20000000800 */
[----:B------:R-:W-:Y:S01]  /*1230*/  ULEA UR5, UR5, UR46, 0xd ;  /* 0x0000002e05057291 */ /* 0x000fe2000f8e683f */
[----:B------:R-:W-:-:S03]  /*1240*/  ISETP.LT.AND P0, PT, RZ, UR4, PT ;  /* 0x00000004ff007c0c */ /* 0x000fc6000bf01270 */
[----:B------:R-:W-:-:S04]  /*1250*/  UIADD3 UR5, UR5, 0x100, URZ ;  /* 0x0000010005057890 */ /* 0x000fc8000fffe03f */
[----:B------:R-:W-:-:S04]  /*1260*/  USHF.R.U32.HI UR5, URZ, 0x4, UR5 ;  /* 0x000000043f057899 */ /* 0x000fc80008011605 */
[----:B------:R-:W-:-:S04]  /*1270*/  ULOP3.LUT UR5, UR5, 0x3fff, URZ, 0xc0, !UPT ;  /* 0x00003fff05057892 */ /* 0x000fc8000f8ec03f */
[----:B------:R-:W-:Y:S01]  /*1280*/  ULOP3.LUT UR45, UR5, 0x10000, URZ, 0xfc, !UPT ;  /* 0x00010000052d7892 */ /* 0x000fe2000f8efc3f */
[----:B--2345:R-:W-:Y:S11]  /*1290*/  @P0 BRA `(.L_x_13) ;  /* 0x0000000000400947 */ /* 0x03cff60003800000 */
[----:B------:R-:W-:Y:S01]  /*12a0*/  MOV R0, 0x0 ;  /* 0x0000000000007802 */ /* 0x000fe20000000f00 */
[----:B------:R-:W-:Y:S01]  /*12b0*/  ULDC.64 UR4, c[0x4][0x68] ;  /* 0x01001a0000047ab9 */ /* 0x000fe20000000a00 */
[----:B------:R-:W-:Y:S01]  /*12c0*/  ULDC.64 UR6, c[0x4][0x8] ;  /* 0x0100020000067ab9 */ /* 0x000fe20000000a00 */
[----:B------:R-:W-:Y:S01]  /*12d0*/  IMAD.U32 R4, RZ, RZ, UR4 ;  /* 0x00000004ff047e24 */ /* 0x000fe2000f8e00ff */
[----:B------:R0:W1:Y:S01]  /*12e0*/  LDC.64 R14, c[0x4][R0] ;  /* 0x01000000000e7b82 */ /* 0x0000620000000a00 */
[----:B------:R-:W-:Y:S01]  /*12f0*/  IMAD.U32 R5, RZ, RZ, UR5 ;  /* 0x00000005ff057e24 */ /* 0x000fe2000f8e00ff */
[----:B------:R-:W-:Y:S01]  /*1300*/  ULDC.64 UR4, c[0x4][0x70] ;  /* 0x01001c0000047ab9 */ /* 0x000fe20000000a00 */
[----:B------:R-:W-:Y:S02]  /*1310*/  IMAD.U32 R10, RZ, RZ, UR6 ;  /* 0x00000006ff0a7e24 */ /* 0x000fe4000f8e00ff */
[----:B------:R-:W-:Y:S02]  /*1320*/  IMAD.U32 R6, RZ, RZ, UR4 ;  /* 0x00000004ff067e24 */ /* 0x000fe4000f8e00ff */
[----:B------:R-:W-:-:S02]  /*1330*/  IMAD.U32 R7, RZ, RZ, UR5 ;  /* 0x00000005ff077e24 */ /* 0x000fc4000f8e00ff */
[----:B------:R-:W-:Y:S02]  /*1340*/  IMAD.U32 R11, RZ, RZ, UR7 ;  /* 0x00000007ff0b7e24 */ /* 0x000fe4000f8e00ff */
[----:B------:R-:W-:Y:S02]  /*1350*/  IMAD.MOV.U32 R8, RZ, RZ, 0x1e1 ;  /* 0x000001e1ff087424 */ /* 0x000fe400078e00ff */
[----:B------:R-:W-:Y:S02]  /*1360*/  IMAD.MOV.U32 R12, RZ, RZ, 0x1 ;  /* 0x00000001ff0c7424 */ /* 0x000fe400078e00ff */
[----:B0-----:R-:W-:-:S07]  /*1370*/  IMAD.MOV.U32 R13, RZ, RZ, RZ ;  /* 0x000000ffff0d7224 */ /* 0x001fce00078e00ff */
[----:B------:R-:W-:-:S07]  /*1380*/  LEPC R20, `(.L_x_13) ;  /* 0x000000001014794e */ /* 0x000fce0000000000 */
[----:B-1---5:R-:W-:Y:S05]  /*1390*/  CALL.ABS.NOINC R14 ;  /* 0x000000000e007343 */ /* 0x022fea0003c00000 */
.L_x_13:
[----:B------:R-:W-:-:S13]  /*13a0*/  ISETP.NE.AND P0, PT, R98, 0x3, PT ;  /* 0x000000036200780c */ /* 0x000fda0003f05270 */
[----:B------:R-:W-:Y:S05]  /*13b0*/  @!P0 BRA `(.L_x_14) ;  /* 0x0000000000048947 */ /* 0x000fea0003800000 */
[----:B------:R-:W-:Y:S01]  /*13c0*/  BPT.TRAP 0x1 ;  /* 0x000000040000795c */ /* 0x000fe20000300000 */
.L_x_14:
[----:B------:R-:W-:Y:S02]  /*13d0*/  IMAD.U32 R3, RZ, RZ, UR41 ;  /* 0x00000029ff037e24 */ /* 0x000fe4000f8e00ff */
[----:B------:R-:W-:-:S03]  /*13e0*/  IMAD.U32 R0, RZ, RZ, UR40 ;  /* 0x00000028ff007e24 */ /* 0x000fc6000f8e00ff */
[----:B------:R-:W-:Y:S02]  /*13f0*/  LEA R3, R3, UR46, 0x3 ;  /* 0x0000002e03037c11 */ /* 0x000fe4000f8e18ff */
[----:B------:R-:W-:-:S04]  /*1400*/  SHF.L.U32 R0, R0, 0x1f, RZ ;  /* 0x0000001f00007819 */ /* 0x000fc800000006ff */
[----:B------:R0:W1:Y:S01]  /*1410*/  SYNCS.PHASECHK.TRANS64.TRYWAIT P1, [R3+URZ], R0 ;  /* 0x00000000030075a7 */ /* 0x000062000802017f */
[----:B------:R-:W-:Y:S05]  /*1420*/  @!P0 BRA `(.L_x_15) ;  /* 0x0000000000048947 */ /* 0x000fea0003800000 */
[----:B------:R-:W-:Y:S01]  /*1430*/  BPT.TRAP 0x1 ;  /* 0x000000040000795c */ /* 0x000fe20000300000 */
.L_x_15:
[----:B------:R-:W-:-:S05]  /*1440*/  IMAD.U32 R4, RZ, RZ, UR44 ;  /* 0x0000002cff047e24 */ /* 0x000fca000f8e00ff */
[----:B------:R-:W-:Y:S01]  /*1450*/  ISETP.GE.AND P2, PT, R4, 0x1, PT ;  /* 0x000000010400780c */ /* 0x000fe20003f46270 */
[----:B-1----:R-:W-:-:S12]  /*1460*/  @P1 BRA `(.L_x_16) ;  /* 0x0000000000081947 */ /* 0x002fd80003800000 */
[----:B------:R-:W1:Y:S02]  /*1470*/  SYNCS.PHASECHK.TRANS64.TRYWAIT P1, [R3+URZ], R0 ;  /* 0x00000000030075a7 */ /* 0x000e64000802017f */
[----:B-1----:R-:W-:Y:S05]  /*1480*/  @!P1 BRA `(.L_x_17) ;  /* 0x00000064005c9947 */ /* 0x002fea0003800000 */
.L_x_16:
[----:B------:R-:W-:Y:S05]  /*1490*/  WARPSYNC.ALL ;  /* 0x0000000000007948 */ /* 0x000fea0003800000 */
[----:B------:R-:W-:Y:S01]  /*14a0*/  UIADD3 UR4, UR46, 0xc100, URZ ;  /* 0x0000c1002e047890 */ /* 0x000fe2000fffe03f */
[----:B------:R-:W-:Y:S01]  /*14b0*/  WARPGROUP.ARRIVE ;  /* 0x00000000000079c5 */ /* 0x000fe20000000000 */
[----:B------:R-:W-:Y:S02]  /*14c0*/  ULEA UR5, UR41, UR45, 0xa ;  /* 0x0000002d29057291 */ /* 0x000fe4000f8e503f */
[----:B------:R-:W-:Y:S01]  /*14d0*/  USHF.R.U32.HI UR4, URZ, 0x4, UR4 ;  /* 0x000000043f047899 */ /* 0x000fe20008011604 */
[----:B------:R-:W-:Y:S01]  /*14e0*/  UMOV UR9, 0x40000040 ;  /* 0x4000004000097882 */ /* 0x000fe20000000000 */
[----:B------:R-:W-:-:S02]  /*14f0*/  UMOV UR11, 0x40000040 ;  /* 0x40000040000b7882 */ /* 0x000fc40000000000 */
[----:B------:R-:W-:Y:S01]  /*1500*/  ULOP3.LUT UR4, UR4, 0x3fff, URZ, 0xc0, !UPT ;  /* 0x00003fff04047892 */ /* 0x000fe2000f8ec03f */
[----:B------:R-:W-:-:S03]  /*1510*/  UMOV UR8, UR5 ;  /* 0x0000000500087c82 */ /* 0x000fc60008000000 */
[----:B------:R-:W-:-:S04]  /*1520*/  ULOP3.LUT UR4, UR4, 0x10000, URZ, 0xfc, !UPT ;  /* 0x0001000004047892 */ /* 0x000fc8000f8efc3f */
[----:B------:R-:W-:-:S07]  /*1530*/  ULEA UR6, UR41, UR4, 0xa ;  /* 0x0000000429067291 */ /* 0x000fce000f8e503f */
[----:B------:R-:W-:Y:S02]  /*1540*/  UMOV UR10, UR6 ;  /* 0x00000006000a7c82 */ /* 0x000fe40008000000 */
[----:B------:R-:W-:Y:S01]  /*1550*/  HGMMA.64x128x16.F32 R24, gdesc[UR8], RZ, !UPT, gsb0 ;  /* 0x01e00000081879f0 */ /* 0x000fe2000c0008ff */
[----:B------:R-:W-:Y:S02]  /*1560*/  UIADD3 UR8, UR5, 0x2, URZ ;  /* 0x0000000205087890 */ /* 0x000fe4000fffe03f */
[----:B------:R-:W-:Y:S01]  /*1570*/  UIADD3 UR10, UR6, 0x2, URZ ;  /* 0x00000002060a7890 */ /* 0x000fe2000fffe03f */
[----:B------:R-:W-:Y:S01]  /*1580*/  UMOV UR9, 0x40000040 ;  /* 0x4000004000097882 */ /* 0x000fe20000000000 */
[----:B------:R-:W-:Y:S01]  /*1590*/  UMOV UR11, 0x40000040 ;  /* 0x40000040000b7882 */ /* 0x000fe20000000000 */
[----:B------:R-:W-:Y:S02]  /*15a0*/  WARPGROUP.DEPBAR.LE gsb0, 0x0 ;  /* 0x00008000000079c5 */ /* 0x000fe40000010000 */
[----:B------:R-:W-:-:S06]  /*15b0*/  WARPGROUP.ARRIVE ;  /* 0x00000000000079c5 */ /* 0x000fcc0000000000 */
[----:B------:R-:W-:Y:S01]  /*15c0*/  HGMMA.64x128x16.F32 R24, gdesc[UR8], R24, gsb0 ;  /* 0x01e00000081879f0 */ /* 0x000fe20008000818 */
        /* <DEDUP_REMOVED lines=13> */
[----:B------:R-:W-:Y:S03]  /*16a0*/  HGMMA.64x128x16.F32 R24, gdesc[UR8], R24, gsb0 ;  /* 0x01e00000081879f0 */ /* 0x000fe60008000818 */
[----:B------:R-:W-:Y:S02]  /*16b0*/  WARPGROUP.DEPBAR.LE gsb0, 0x0 ;  /* 0x00008000000079c5 */ /* 0x000fe40000010000 */
[----:B------:R-:W-:Y:S05]  /*16c0*/  @!P2 BRA `(.L_x_18) ;  /* 0x00000004001ca947 */ /* 0x000fea0003800000 */
[----:B------:R-:W-:Y:S01]  /*16d0*/  UIADD3 UR5, UR41, 0x1, URZ ;  /* 0x0000000129057890 */ /* 0x000fe2000fffe03f */
[----:B01----:R-:W-:-:S03]  /*16e0*/  IMAD.U32 R0, RZ, RZ, UR44 ;  /* 0x0000002cff007e24 */ /* 0x003fc6000f8e00ff */
[----:B------:R-:W-:-:S04]  /*16f0*/  UISETP.NE.AND UP0, UPT, UR5, 0x3, UPT ;  /* 0x000000030500788c */ /* 0x000fc8000bf05270 */
[----:B------:R-:W-:Y:S02]  /*1700*/  USEL UR6, URZ, 0x1, UP0 ;  /* 0x000000013f067887 */ /* 0x000fe40008000000 */
[----:B------:R-:W-:Y:S02]  /*1710*/  USEL UR5, UR5, URZ, UP0 ;  /* 0x0000003f05057287 */ /* 0x000fe40008000000 */
[----:B------:R-:W-:-:S06]  /*1720*/  ULOP3.LUT UR6, UR40, UR6, URZ, 0x3c, !UPT ;  /* 0x0000000628067292 */ /* 0x000fcc000f8e3c3f */
[----:B------:R-:W-:Y:S01]  /*1730*/  IMAD.U32 R5, RZ, RZ, UR6 ;  /* 0x00000006ff057e24 */ /* 0x000fe2000f8e00ff */
[----:B------:R-:W-:-:S06]  /*1740*/  UMOV UR6, UR41 ;  /* 0x0000002900067c82 */ /* 0x000fcc0008000000 */
.L_x_25:
[----:B01----:R-:W-:Y:S05]  /*1750*/  @!P0 BRA `(.L_x_19) ;  /* 0x0000000000048947 */ /* 0x003fea0003800000 */
[----:B------:R-:W-:Y:S01]  /*1760*/  BPT.TRAP 0x1 ;  /* 0x000000040000795c */ /* 0x000fe20000300000 */
.L_x_19:
[----:B------:R-:W0:Y:S01]  /*1770*/  S2UR UR8, SR_CgaCtaId ;  /* 0x00000000000879c3 */ /* 0x000e220000008800 */
[----:B------:R-:W-:Y:S01]  /*1780*/  UMOV UR7, 0x400 ;  /* 0x0000040000077882 */ /* 0x000fe20000000000 */
[----:B------:R-:W-:Y:S01]  /*1790*/  SHF.L.U32 R3, R5, 0x1f, RZ ;  /* 0x0000001f05037819 */ /* 0x000fe200000006ff */
[----:B0-----:R-:W-:-:S04]  /*17a0*/  ULEA UR13, UR8, UR7, 0x18 ;  /* 0x00000007080d7291 */ /* 0x001fc8000f8ec03f */
[----:B------:R-:W-:-:S09]  /*17b0*/  ULEA UR7, UR5, UR13, 0x3 ;  /* 0x0000000d05077291 */ /* 0x000fd2000f8e183f */
[----:B------:R0:W1:Y:S01]  /*17c0*/  SYNCS.PHASECHK.TRANS64.TRYWAIT P1, [UR7], R3 ;  /* 0x00000003ff0075a7 */ /* 0x0000620008020147 */
[----:B------:R-:W-:Y:S05]  /*17d0*/  @!P0 BRA `(.L_x_20) ;  /* 0x0000000000048947 */ /* 0x000fea0003800000 */
[----:B------:R-:W-:Y:S01]  /*17e0*/  BPT.TRAP 0x1 ;  /* 0x000000040000795c */ /* 0x000fe20000300000 */
.L_x_20:
[----:B-1----:R-:W-:Y:S05]  /*17f0*/  @P1 BRA `(.L_x_21) ;  /* 0x0000000000081947 */ /* 0x002fea0003800000 */
[----:B------:R-:W1:Y:S02]  /*1800*/  SYNCS.PHASECHK.TRANS64.TRYWAIT P1, [UR7], R3 ;  /* 0x00000003ff0075a7 */ /* 0x000e640008020147 */
[----:B-1----:R-:W-:Y:S05]  /*1810*/  @!P1 BRA `(.L_x_22) ;  /* 0x00000060008c9947 */ /* 0x002fea0003800000 */
.L_x_21:
[----:B------:R-:W-:Y:S01]  /*1820*/  ULEA UR7, UR5, UR45, 0xa ;  /* 0x0000002d05077291 */ /* 0x000fe2000f8e503f */
[----:B------:R-:W-:Y:S01]  /*1830*/  WARPGROUP.ARRIVE ;  /* 0x00000000000079c5 */ /* 0x000fe20000000000 */
[----:B------:R-:W-:Y:S01]  /*1840*/  ULEA UR12, UR5, UR4, 0xa ;  /* 0x00000004050c7291 */ /* 0x000fe2000f8e503f */
[----:B------:R-:W-:Y:S01]  /*1850*/  UMOV UR9, 0x40000040 ;  /* 0x4000004000097882 */ /* 0x000fe20000000000 */
[----:B------:R-:W-:-:S03]  /*1860*/  UMOV UR11, 0x40000040 ;  /* 0x40000040000b7882 */ /* 0x000fc60000000000 */
[----:B------:R-:W-:Y:S02]  /*1870*/  UMOV UR8, UR7 ;  /* 0x0000000700087c82 */ /* 0x000fe40008000000 */
[----:B------:R-:W-:Y:S02]  /*1880*/  UMOV UR10, UR12 ;  /* 0x0000000c000a7c82 */ /* 0x000fe40008000000 */
[----:B------:R-:W-:Y:S01]  /*1890*/  HGMMA.64x128x16.F32 R24, gdesc[UR8], R24, gsb0 ;  /* 0x01e00000081879f0 */ /* 0x000fe20008000818 */
[----:B------:R-:W-:Y:S02]  /*18a0*/  UIADD3 UR8, UR7, 0x2, URZ ;  /* 0x0000000207087890 */ /* 0x000fe4000fffe03f */
[----:B------:R-:W-:Y:S01]  /*18b0*/  UIADD3 UR10, UR12, 0x2, URZ ;  /* 0x000000020c0a7890 */ /* 0x000fe2000fffe03f */
[----:B------:R-:W-:Y:S01]  /*18c0*/  UMOV UR9, 0x40000040 ;  /* 0x4000004000097882 */ /* 0x000fe20000000000 */
[----:B------:R-:W-:Y:S01]  /*18d0*/  UMOV UR11, 0x40000040 ;  /* 0x40000040000b7882 */ /* 0x000fe20000000000 */
[----:B------:R-:W-:-:S02]  /*18e0*/  WARPGROUP.DEPBAR.LE gsb0, 0x0 ;  /* 0x00008000000079c5 */ /* 0x000fc40000010000 */
        /* <DEDUP_REMOVED lines=18> */
[----:B------:R-:W-:Y:S01]  /*1a10*/  BPT.TRAP 0x1 ;  /* 0x000000040000795c */ /* 0x000fe20000300000 */
.L_x_23:
[----:B------:R-:W-:Y:S01]  /*1a20*/  ULEA UR7, UR6, UR13, 0x3 ;  /* 0x0000000d06077291 */ /* 0x000fe2000f8e183f */
[----:B------:R-:W-:-:S03]  /*1a30*/  ISETP.GT.U32.AND P1, PT, R18, 0x1, PT ;  /* 0x000000011200780c */ /* 0x000fc60003f24070 */
[----:B------:R-:W-:-:S04]  /*1a40*/  UIADD3 UR7, UR7, 0x18, URZ ;  /* 0x0000001807077890 */ /* 0x000fc8000fffe03f */
[----:B------:R-:W-:-:S09]  /*1a50*/  UPRMT UR7, URZ, 0x654, UR7 ;  /* 0x000006543f077896 */ /* 0x000fd20008000007 */
[----:B------:R-:W-:Y:S01]  /*1a60*/  SYNCS.ARRIVE.TRANS64.RED.A1T0 RZ, [UR7], RZ ;  /* 0x000000ffffff79a7 */ /* 0x000fe20008100407 */
[----:B------:R-:W-:Y:S05]  /*1a70*/  @P1 BRA `(.L_x_24) ;  /* 0x0000000000041947 */ /* 0x000fea0003800000 */
[----:B------:R-:W-:Y:S01]  /*1a80*/  BPT.TRAP 0x1 ;  /* 0x000000040000795c */ /* 0x000fe20000300000 */
.L_x_24:
[----:B------:R-:W-:Y:S01]  /*1a90*/  UIADD3 UR5, UR5, 0x1, URZ ;  /* 0x0000000105057890 */ /* 0x000fe2000fffe03f */
[C---:B------:R-:W-:Y:S01]  /*1aa0*/  ISETP.GT.AND P1, PT, R0.reuse, 0x1, PT ;  /* 0x000000010000780c */ /* 0x040fe20003f24270 */
[----:B------:R-:W-:Y:S01]  /*1ab0*/  UIADD3 UR6, UR6, 0x1, URZ ;  /* 0x0000000106067890 */ /* 0x000fe2000fffe03f */
[----:B------:R-:W-:Y:S01]  /*1ac0*/  VIADD R0, R0, 0xffffffff ;  /* 0xffffffff00007836 */ /* 0x000fe20000000000 */
[----:B------:R-:W-:Y:S02]  /*1ad0*/  UISETP.NE.AND UP0, UPT, UR5, 0x3, UPT ;  /* 0x000000030500788c */ /* 0x000fe4000bf05270 */
[----:B------:R-:W-:Y:S02]  /*1ae0*/  UISETP.NE.AND UP1, UPT, UR6, 0x3, UPT ;  /* 0x000000030600788c */ /* 0x000fe4000bf25270 */
[----:B------:R-:W-:Y:S02]  /*1af0*/  USEL UR7, URZ, 0x1, UP0 ;  /* 0x000000013f077887 */ /* 0x000fe40008000000 */
[----:B------:R-:W-:-:S02]  /*1b00*/  USEL UR5, UR5, URZ, UP0 ;  /* 0x0000003f05057287 */ /* 0x000fc40008000000 */
[----:B------:R-:W-:Y:S02]  /*1b10*/  USEL UR6, UR6, URZ, UP1 ;  /* 0x0000003f06067287 */ /* 0x000fe40008800000 */
[----:B------:R-:W-:Y:S01]  /*1b20*/  LOP3.LUT R5, R5, UR7, RZ, 0x3c, !PT ;  /* 0x0000000705057c12 */ /* 0x000fe2000f8e3cff */
[----:B------:R-:W-:Y:S09]  /*1b30*/  @P1 BRA `(.L_x_25) ;  /* 0xfffffffc00041947 */ /* 0x000ff2000383ffff */
.L_x_18:
[----:B01----:R-:W0:Y:S02]  /*1b40*/  LDC R0, c[0x0][0x28c] ;  /* 0x0000a300ff007b82 */ /* 0x003e240000000800 */
[----:B0-----:R-:W-:-:S13]  /*1b50*/  ISETP.GE.AND P1, PT, R0, 0x1, PT ;  /* 0x000000010000780c */ /* 0x001fda0003f26270 */
[----:B------:R-:W-:Y:S05]  /*1b60*/  @!P1 BRA `(.L_x_26) ;  /* 0x0000000000409947 */ /* 0x000fea0003800000 */
[----:B------:R-:W-:Y:S05]  /*1b70*/  @!P0 BRA `(.L_x_27) ;  /* 0x0000000000048947 */ /* 0x000fea0003800000 */
[----:B------:R-:W-:Y:S01]  /*1b80*/  BPT.TRAP 0x1 ;  /* 0x000000040000795c */ /* 0x000fe20000300000 */
.L_x_27:
[----:B------:R-:W0:Y:S01]  /*1b90*/  S2UR UR7, SR_CgaCtaId ;  /* 0x00000000000779c3 */ /* 0x000e220000008800 */
[----:B------:R-:W-:Y:S01]  /*1ba0*/  UIADD3 UR6, UR44, UR41, URZ ;  /* 0x000000292c067290 */ /* 0x000fe2000fffe03f */
[----:B------:R-:W-:-:S03]  /*1bb0*/  ISETP.GT.U32.AND P0, PT, R18, 0x1, PT ;  /* 0x000000011200780c */ /* 0x000fc60003f04070 */
[----:B------:R-:W-:-:S04]  /*1bc0*/  UIMAD.WIDE.U32 UR4, UR6, -0x55555555, URZ ;  /* 0xaaaaaaab060478a5 */ /* 0x000fc8000f8e003f */
[----:B------:R-:W-:-:S03]  /*1bd0*/  USHF.R.U32.HI UR4, URZ, 0x1, UR5 ;  /* 0x000000013f047899 */ /* 0x000fc60008011605 */
[----:B------:R-:W-:Y:S01]  /*1be0*/  UMOV UR5, 0x400 ;  /* 0x0000040000057882 */ /* 0x000fe20000000000 */
[----:B------:R-:W-:Y:S02]  /*1bf0*/  UIMAD UR6, UR4, -0x3, UR6 ;  /* 0xfffffffd040678a4 */ /* 0x000fe4000f8e0206 */
[----:B0-----:R-:W-:-:S04]  /*1c00*/  ULEA UR5, UR7, UR5, 0x18 ;  /* 0x0000000507057291 */ /* 0x001fc8000f8ec03f */
[----:B------:R-:W-:-:S04]  /*1c10*/  ULEA UR6, UR6, UR5, 0x3 ;  /* 0x0000000506067291 */ /* 0x000fc8000f8e183f */
[----:B------:R-:W-:-:S04]  /*1c20*/  UIADD3 UR6, UR6, 0x18, URZ ;  /* 0x0000001806067890 */ /* 0x000fc8000fffe03f */
[----:B------:R-:W-:-:S09]  /*1c30*/  UPRMT UR6, URZ, 0x654, UR6 ;  /* 0x000006543f067896 */ /* 0x000fd20008000006 */
[----:B------:R-:W-:Y:S01]  /*1c40*/  SYNCS.ARRIVE.TRANS64.RED.A1T0 RZ, [UR6], RZ ;  /* 0x000000ffffff79a7 */ /* 0x000fe20008100406 */
[----:B------:R-:W-:Y:S05]  /*1c50*/  @P0 BRA `(.L_x_26) ;  /* 0x0000000000040947 */ /* 0x000fea0003800000 */
[----:B------:R-:W-:Y:S01]  /*1c60*/  BPT.TRAP 0x1 ;  /* 0x000000040000795c */ /* 0x000fe20000300000 */
.L_x_26:
[----:B------:R-:W-:Y:S01]  /*1c70*/  IMAD.SHL.U32 R6, R100, 0x80, RZ ;  /* 0x0000008064067824 */ /* 0x000fe200078e00ff */
[----:B------:R-:W-:Y:S01]  /*1c80*/  UIADD3 UR41, UR43, UR41, URZ ;  /* 0x000000292b297290 */ /* 0x000fe2000fffe03f */
[----:B------:R-:W-:Y:S01]  /*1c90*/  SHF.R.S32.HI R11, RZ, 0x1f, R99 ;  /* 0x0000001fff0b7819 */ /* 0x000fe20000011463 */
[----:B------:R-:W-:Y:S01]  /*1ca0*/  UISETP.GE.U32.AND UP1, UPT, UR43, 0x3, UPT ;  /* 0x000000032b00788c */ /* 0x000fe2000bf26070 */
[----:B------:R-:W-:Y:S01]  /*1cb0*/  IMAD.SHL.U32 R10, R101, 0x80, RZ ;  /* 0x00000080650a7824 */ /* 0x000fe200078e00ff */
[----:B------:R-:W-:Y:S01]  /*1cc0*/  ULDC UR7, c[0x0][0x288] ;  /* 0x0000a20000077ab9 */ /* 0x000fe20000000800 */
[C---:B------:R-:W-:Y:S01]  /*1cd0*/  LOP3.LUT R8, R6.reuse, 0x6, R93, 0xf8, !PT ;  /* 0x0000000606087812 */ /* 0x040fe200078ef85d */
[----:B------:R-:W-:Y:S01]  /*1ce0*/  UISETP.GT.U32.AND UP0, UPT, UR41, 0x2, UPT ;  /* 0x000000022900788c */ /* 0x000fe2000bf04070 */
[----:B------:R-:W-:Y:S01]  /*1cf0*/  ISETP.GE.AND P0, PT, R6, UR7, PT ;  /* 0x0000000706007c0c */ /* 0x000fe2000bf06270 */
[----:B------:R-:W-:Y:S01]  /*1d00*/  ULDC.64 UR4, c[0x0][0x5d0] ;  /* 0x0001740000047ab9 */ /* 0x000fe20000000a00 */
[--C-:B------:R-:W-:Y:S01]  /*1d10*/  SHF.R.S32.HI R9, RZ, 0x1f, R8.reuse ;  /* 0x0000001fff097819 */ /* 0x100fe20000011408 */
[----:B------:R-:W-:Y:S01]  /*1d20*/  ULDC UR10, c[0x0][0x284] ;  /* 0x0000a100000a7ab9 */ /* 0x000fe20000000800 */
[----:B------:R-:W-:Y:S01]  /*1d30*/  IMAD R0, R11, UR4, RZ ;  /* 0x000000040b007c24 */ /* 0x000fe2000f8e02ff */
[----:B------:R-:W-:Y:S01]  /*1d40*/  UISETP.LT.U32.AND UP0, UPT, UR43, 0x3, UP0 ;  /* 0x000000032b00788c */ /* 0x000fe20008701070 */
[----:B------:R-:W-:Y:S01]  /*1d50*/  ISETP.GE.OR P0, PT, R10, UR10, P0 ;  /* 0x0000000a0a007c0c */ /* 0x000fe20008706670 */
[----:B------:R-:W-:Y:S01]  /*1d60*/  IMAD.WIDE.U32 R4, R99, UR4, R8 ;  /* 0x0000000463047c25 */ /* 0x000fe2000f8e0008 */
[----:B------:R-:W-:Y:S01]  /*1d70*/  ULDC.64 UR8, c[0x0][0x5c8] ;  /* 0x0001720000087ab9 */ /* 0x000fe20000000a00 */
[----:B------:R-:W-:-:S02]  /*1d80*/  USEL UR6, URZ, 0x1, !UP0 ;  /* 0x000000013f067887 */ /* 0x000fc4000c000000 */
[----:B------:R-:W-:Y:S01]  /*1d90*/  IMAD R3, R99, UR5, R0 ;  /* 0x0000000563037c24 */ /* 0x000fe2000f8e0200 */
[----:B------:R-:W-:Y:S01]  /*1da0*/  @UP1 UIMAD.WIDE.U32 UR4, UR41, -0x55555555, URZ ;  /* 0xaaaaaaab290418a5 */ /* 0x000fe2000f8e003f */
[----:B------:R-:W-:Y:S01]  /*1db0*/  IMAD.WIDE R100, R101, 0x80, R22 ;  /* 0x0000008065647825 */ /* 0x000fe200078e0216 */
[----:B------:R-:W-:Y:S02]  /*1dc0*/  ULOP3.LUT UR40, UR40, UR6, URZ, 0x3c, !UPT ;  /* 0x0000000628287292 */ /* 0x000fe4000f8e3c3f */
[----:B------:R-:W-:Y:S01]  /*1dd0*/  @UP1 USHF.R.U32.HI UR4, URZ, 0x1, UR5 ;  /* 0x000000013f041899 */ /* 0x000fe20008011605 */
[----:B------:R-:W-:Y:S02]  /*1de0*/  IMAD.IADD R5, R5, 0x1, R3 ;  /* 0x0000000105057824 */ /* 0x000fe400078e0203 */
[----:B------:R-:W-:Y:S01]  /*1df0*/  IMAD R3, R101, UR8, RZ ;  /* 0x0000000865037c24 */ /* 0x000fe2000f8e02ff */
[----:B------:R-:W-:Y:S01]  /*1e00*/  @UP1 ULOP3.LUT UR40, UR40, 0x1, UR4, 0x78, !UPT ;  /* 0x0000000128281892 */ /* 0x000fe2000f8e7804 */
[----:B------:R-:W-:-:S04]  /*1e10*/  IMAD.WIDE.U32 R102, R100, UR8, R4 ;  /* 0x0000000864667c25 */ /* 0x000fc8000f8e0004 */
[----:B------:R-:W-:Y:S02]  /*1e20*/  IMAD R7, R100, UR9, R3 ;  /* 0x0000000964077c24 */ /* 0x000fe4000f8e0203 */
[----:B------:R-:W-:Y:S01]  /*1e30*/  IMAD.MOV.U32 R0, RZ, RZ, -0x1 ;  /* 0xffffffffff007424 */ /* 0x000fe200078e00ff */
[----:B------:R-:W-:Y:S06]  /*1e40*/  @P0 BRA `(.L_x_28) ;  /* 0x00000040001c0947 */ /* 0x000fec0003800000 */
[----:B-----5:R-:W-:Y:S01]  /*1e50*/  FSETP.NEU.AND P0, PT, R88, RZ, PT ;  /* 0x000000ff5800720b */ /* 0x020fe20003f0d000 */
[----:B------:R-:W-:Y:S01]  /*1e60*/  IMAD.IADD R4, R89, 0x1, -R6 ;  /* 0x0000000159047824 */ /* 0x000fe200078e0a06 */
[----:B------:R-:W-:Y:S01]  /*1e70*/  BSSY B0, `(.L_x_28) ;  /* 0x0000404000007945 */ /* 0x000fe20003800000 */
[----:B------:R-:W-:Y:S02]  /*1e80*/  IMAD.IADD R3, R97, 0x1, -R10 ;  /* 0x0000000161037824 */ /* 0x000fe400078e0a0a */
[----:B------:R-:W-:Y:S01]  /*1e90*/  IMAD.IADD R113, R103, 0x1, R7 ;  /* 0x0000000167717824 */ /* 0x000fe200078e0207 */
[----:B------:R-:W-:-:S04]  /*1ea0*/  ISETP.GT.AND P2, PT, R4, RZ, PT ;  /* 0x000000ff0400720c */ /* 0x000fc80003f44270 */
[----:B------:R-:W-:-:S03]  /*1eb0*/  ISETP.GT.AND P1, PT, R3, RZ, P2 ;  /* 0x000000ff0300720c */ /* 0x000fc60001724270 */
[----:B------:R-:W-:Y:S10]  /*1ec0*/  @!P0 BRA `(.L_x_29) ;  /* 0x0000002c00288947 */ /* 0x000ff40003800000 */
[----:B------:R-:W0:Y:S01]  /*1ed0*/  LDC.64 R106, c[0x0][0x5b8] ;  /* 0x00016e00ff6a7b82 */ /* 0x000e220000000a00 */
[----:B------:R-:W-:-:S07]  /*1ee0*/  ULDC.64 UR4, c[0x0][0x5c0] ;  /* 0x0001700000047ab9 */ /* 0x000fce0000000a00 */
[----:B------:R-:W1:Y:S08]  /*1ef0*/  LDC.64 R108, c[0x0][0x5b0] ;  /* 0x00016c00ff6c7b82 */ /* 0x000e700000000a00 */
[----:B------:R-:W2:Y:S01]  /*1f00*/  LDC.64 R110, c[0x0][0x5a8] ;  /* 0x00016a00ff6e7b82 */ /* 0x000ea20000000a00 */
[-C--:B0-----:R-:W-:Y:S02]  /*1f10*/  IMAD R6, R11, R106.reuse, RZ ;  /* 0x0000006a0b067224 */ /* 0x081fe400078e02ff */
[----:B------:R-:W-:-:S04]  /*1f20*/  IMAD.WIDE.U32 R104, R99, R106, R8 ;  /* 0x0000006a63687225 */ /* 0x000fc800078e0008 */
[----:B------:R-:W-:Y:S02]  /*1f30*/  IMAD R103, R99, R107, R6 ;  /* 0x0000006b63677224 */ /* 0x000fe400078e0206 */
[-C--:B-1----:R-:W-:Y:S02]  /*1f40*/  IMAD R5, R101, R108.reuse, RZ ;  /* 0x0000006c65057224 */ /* 0x082fe400078e02ff */
[----:B------:R-:W-:Y:S02]  /*1f50*/  IMAD.IADD R13, R105, 0x1, R103 ;  /* 0x00000001690d7824 */ /* 0x000fe400078e0267 */
[----:B------:R-:W-:Y:S02]  /*1f60*/  IMAD.MOV.U32 R12, RZ, RZ, R104 ;  /* 0x000000ffff0c7224 */ /* 0x000fe400078e0068 */
[C---:B------:R-:W-:Y:S02]  /*1f70*/  IMAD R107, R100.reuse, R109, R5 ;  /* 0x0000006d646b7224 */ /* 0x040fe400078e0205 */
[----:B------:R-:W-:-:S04]  /*1f80*/  IMAD.WIDE.U32 R6, R100, R108, R12 ;  /* 0x0000006c64067225 */ /* 0x000fc800078e000c */
[----:B------:R-:W-:Y:S01]  /*1f90*/  IMAD.IADD R5, R7, 0x1, R107 ;  /* 0x0000000107057824 */ /* 0x000fe200078e026b */
[----:B--2---:R-:W-:-:S04]  /*1fa0*/  LEA R14, P0, R6, R110, 0x1 ;  /* 0x0000006e060e7211 */ /* 0x004fc800078008ff */
[----:B------:R-:W-:-:S05]  /*1fb0*/  LEA.HI.X R15, R6, R111, R5, 0x1, P0 ;  /* 0x0000006f060f7211 */ /* 0x000fca00000f0c05 */
[----:B------:R0:W2:Y:S01]  /*1fc0*/  @P1 LDG.E.LTC128B.U16 R5, desc[UR38][R14.64] ;  /* 0x000000260e051981 */ /* 0x0000a2000c1e1520 */
[----:B------:R-:W-:Y:S01]  /*1fd0*/  LEA R10, P0, R102, UR4, 0x1 ;  /* 0x00000004660a7c11 */ /* 0x000fe2000f8008ff */
[----:B------:R-:W-:Y:S01]  /*1fe0*/  IMAD.WIDE.U32 R6, R100, R108, R8 ;  /* 0x0000006c64067225 */ /* 0x000fe200078e0008 */
[----:B------:R-:W-:Y:S03]  /*1ff0*/  BSSY B1, `(.L_x_30) ;  /* 0x0000012000017945 */ /* 0x000fe60003800000 */
[----:B------:R-:W-:Y:S02]  /*2000*/  IMAD.IADD R7, R107, 0x1, R7 ;  /* 0x000000016b077824 */ /* 0x000fe400078e0207 */
[----:B------:R-:W-:Y:S01]  /*2010*/  IMAD.WIDE.U32 R20, R99, R106, R6 ;  /* 0x0000006a63147225 */ /* 0x000fe200078e0006 */
[----:B0-----:R-:W-:-:S03]  /*2020*/  SHF.L.U64.HI R15, R108, 0x3, R109 ;  /* 0x000000036c0f7819 */ /* 0x001fc6000001026d */
[----:B------:R-:W-:Y:S01]  /*2030*/  IMAD.IADD R7, R103, 0x1, R21 ;  /* 0x0000000167077824 */ /* 0x000fe200078e0215 */
[----:B------:R-:W-:Y:S01]  /*2040*/  LEA R6, P4, R20, R110, 0x1 ;  /* 0x0000006e14067211 */ /* 0x000fe200078808ff */
[----:B------:R-:W-:-:S03]  /*2050*/  IMAD.SHL.U32 R14, R108, 0x8, RZ ;  /* 0x000000086c0e7824 */ /* 0x000fc600078e00ff */
[----:B------:R-:W-:Y:S01]  /*2060*/  LEA.HI.X R7, R20, R111, R7, 0x1, P4 ;  /* 0x0000006f14077211 */ /* 0x000fe200020f0c07 */
[----:B--2---:R-:W-:-:S05]  /*2070*/  HADD2.F32 R11, -RZ, R5.H0_H0 ;  /* 0x20000005ff0b7230 */ /* 0x004fca0000004100 */
[----:B------:R-:W-:-:S04]  /*2080*/  FMUL R11, R11, R88 ;  /* 0x000000580b0b7220 */ /* 0x000fc80000400000 */
[----:B------:R-:W-:Y:S01]  /*2090*/  FFMA R24, R24, R19, R11 ;  /* 0x0000001318187223 */ /* 0x000fe2000000000b */
[----:B------:R-:W-:Y:S02]  /*20a0*/  LEA.HI.X R11, R102, UR5, R113, 0x1, P0 ;  /* 0x00000005660b7c11 */ /* 0x000fe400080f0c71 */
[----:B------:R-:W-:Y:S02]  /*20b0*/  ISETP.GT.AND P0, PT, R4, 0x1, PT ;  /* 0x000000010400780c */ /* 0x000fe40003f04270 */
[----:B------:R-:W-:Y:S02]  /*20c0*/  F2FP.F16.F32.PACK_AB R24, RZ, R24 ;  /* 0x00000018ff18723e */ /* 0x000fe400000000ff */
[----:B------:R-:W-:-:S03]  /*20d0*/  ISETP.GT.AND P3, PT, R3, RZ, P0 ;  /* 0x000000ff0300720c */ /* 0x000fc60000764270 */
[----:B------:R0:W-:Y:S10]  /*20e0*/  @P1 STG.E.U16 desc[UR38][R10.64], R24 ;  /* 0x000000180a001986 */ /* 0x0001f4000c101526 */
[----:B------:R-:W-:Y:S05]  /*20f0*/  @!P3 BRA `(.L_x_31) ;  /* 0x000000000004b947 */ /* 0x000fea0003800000 */
[----:B------:R1:W5:Y:S02]  /*2100*/  LDG.E.LTC128B.U16 R5, desc[UR38][R6.64+0x2] ;  /* 0x0000022606057981 */ /* 0x000364000c1e1520 */
.L_x_31:
[----:B------:R-:W-:Y:S05]  /*2110*/  BSYNC B1 ;  /* 0x0000000000017941 */ /* 0x000fea0003800000 */
.L_x_30:
[----:B-----5:R-:W-:Y:S01]  /*2120*/  HADD2.F32 R101, -RZ, R5.H0_H0 ;  /* 0x20000005ff657230 */ /* 0x020fe20000004100 */
[----:B------:R-:W-:Y:S01]  /*2130*/  ISETP.GT.AND P2, PT, R3, 0x8, P2 ;  /* 0x000000080300780c */ /* 0x000fe20001744270 */
[----:B------:R-:W-:Y:S01]  /*2140*/  IMAD.WIDE.U32 R20, R100, R108, R14 ;  /* 0x0000006c64147225 */ /* 0x000fe200078e000e */
[----:B0-----:R-:W-:-:S03]  /*2150*/  PRMT R24, R5, 0x7610, R24 ;  /* 0x0000761005187816 */ /* 0x001fc60000000018 */
[----:B------:R-:W-:Y:S01]  /*2160*/  FMUL R12, R101, R88 ;  /* 0x00000058650c7220 */ /* 0x000fe20000400000 */
[----:B------:R-:W-:Y:S01]  /*2170*/  IMAD.IADD R107, R107, 0x1, R21 ;  /* 0x000000016b6b7824 */ /* 0x000fe200078e0215 */
[----:B------:R-:W-:Y:S02]  /*2180*/  IADD3 R104, P1, R104, R20, RZ ;  /* 0x0000001468687210 */ /* 0x000fe40007f3e0ff */
[----:B------:R-:W-:-:S03]  /*2190*/  FFMA R12, R25, R19, R12 ;  /* 0x00000013190c7223 */ /* 0x000fc6000000000c */
[----:B------:R-:W-:Y:S01]  /*21a0*/  IMAD.X R13, R107, 0x1, R13, P1 ;  /* 0x000000016b0d7824 */ /* 0x000fe200008e060d */
[C---:B------:R-:W-:Y:S02]  /*21b0*/  LEA R14, P1, R104.reuse, R110, 0x1 ;  /* 0x0000006e680e7211 */ /* 0x040fe400078208ff */
[----:B------:R-:W-:Y:S02]  /*21c0*/  F2FP.F16.F32.PACK_AB R12, RZ, R12 ;  /* 0x0000000cff0c723e */ /* 0x000fe400000000ff */
[----:B------:R-:W-:Y:S02]  /*21d0*/  LEA.HI.X R15, R104, R111, R13, 0x1, P1 ;  /* 0x0000006f680f7211 */ /* 0x000fe400008f0c0d */
[----:B------:R-:W-:-:S05]  /*21e0*/  PRMT R21, R12, 0x7610, R21 ;  /* 0x000076100c157816 */ /* 0x000fca0000000015 */
[----:B------:R0:W-:Y:S04]  /*21f0*/  @P3 STG.E.U16 desc[UR38][R10.64+0x2], R21 ;  /* 0x000002150a003986 */ /* 0x0001e8000c101526 */
[----:B------:R-:W2:Y:S01]  /*2200*/  @P2 LDG.E.LTC128B.U16 R24, desc[UR38][R14.64] ;  /* 0x000000260e182981 */ /* 0x000ea2000c1e1520 */
[----:B------:R-:W-:Y:S01]  /*2210*/  IADD3 R20, P1, R8, R20, RZ ;  /* 0x0000001408147210 */ /* 0x000fe20007f3e0ff */
[----:B------:R-:W-:Y:S01]  /*2220*/  BSSY B1, `(.L_x_32) ;  /* 0x0000011000017945 */ /* 0x000fe20003800000 */
[C---:B------:R-:W-:Y:S02]  /*2230*/  SHF.L.U64.HI R13, R92.reuse, 0x1, R91 ;  /* 0x000000015c0d7819 */ /* 0x040fe4000001025b */
[----:B------:R-:W-:Y:S01]  /*2240*/  ISETP.GT.AND P0, PT, R3, 0x8, P0 ;  /* 0x000000080300780c */ /* 0x000fe20000704270 */
[----:B0-----:R-:W-:Y:S01]  /*2250*/  IMAD.X R21, R9, 0x1, R107, P1 ;  /* 0x0000000109157824 */ /* 0x001fe200008e066b */
[----:B------:R-:W-:Y:S01]  /*2260*/  LEA R12, P1, R92, R10, 0x1 ;  /* 0x0000000a5c0c7211 */ /* 0x000fe200078208ff */
[----:B------:R-:W-:-:S04]  /*2270*/  IMAD.WIDE.U32 R20, R99, R106, R20 ;  /* 0x0000006a63147225 */ /* 0x000fc800078e0014 */
[----:B------:R-:W-:Y:S01]  /*2280*/  IMAD.X R13, R13, 0x1, R11, P1 ;  /* 0x000000010d0d7824 */ /* 0x000fe200008e060b */
[----:B------:R-:W-:Y:S01]  /*2290*/  LEA R8, P3, R20, R110, 0x1 ;  /* 0x0000006e14087211 */ /* 0x000fe200078608ff */
[----:B------:R-:W-:-:S05]  /*22a0*/  IMAD.IADD R9, R103, 0x1, R21 ;  /* 0x0000000167097824 */ /* 0x000fca00078e0215 */
[----:B------:R-:W-:Y:S01]  /*22b0*/  LEA.HI.X R9, R20, R111, R9, 0x1, P3 ;  /* 0x0000006f14097211 */ /* 0x000fe200018f0c09 */
[----:B--2---:R-:W-:-:S05]  /*22c0*/  HADD2.F32 R5, -RZ, R24.H0_H0 ;  /* 0x20000018ff057230 */ /* 0x004fca0000004100 */
[----:B------:R-:W-:-:S04]  /*22d0*/  FMUL R5, R5, R88 ;  /* 0x0000005805057220 */ /* 0x000fc80000400000 */
[----:B------:R-:W-:-:S05]  /*22e0*/  FFMA R5, R26, R19, R5 ;  /* 0x000000131a057223 */ /* 0x000fca0000000005 */
[----:B------:R-:W-:-:S05]  /*22f0*/  F2FP.F16.F32.PACK_AB R5, RZ, R5 ;  /* 0x00000005ff05723e */ /* 0x000fca00000000ff */
[----:B------:R0:W-:Y:S01]  /*2300*/  @P2 STG.E.U16 desc[UR38][R12.64], R5 ;  /* 0x000000050c002986 */ /* 0x0001e2000c101526 */
[----:B------:R-:W-:Y:S05]  /*2310*/  @!P0 BRA `(.L_x_33) ;  /* 0x0000000000048947 */ /* 0x000fea0003800000 */
[----:B------:R2:W5:Y:S02]  /*2320*/  LDG.E.LTC128B.U16 R24, desc[UR38][R8.64+0x2] ;  /* 0x0000022608187981 */ /* 0x000564000c1e1520 */
.L_x_33:
[----:B------:R-:W-:Y:S05]  /*2330*/  BSYNC B1 ;  /* 0x0000000000017941 */ /* 0x000fea0003800000 */
.L_x_32:
[----:B0----5:R-:W-:Y:S01]  /*2340*/  HADD2.F32 R5, -RZ, R24.H0_H0 ;  /* 0x20000018ff057230 */ /* 0x021fe20000004100 */
[----:B------:R-:W-:Y:S01]  /*2350*/  ISETP.GT.AND P1, PT, R4, 0x8, PT ;  /* 0x000000080400780c */ /* 0x000fe20003f24270 */
[----:B------:R-:W-:Y:S03]  /*2360*/  BSSY B1, `(.L_x_34) ;  /* 0x0000008000017945 */ /* 0x000fe60003800000 */
[----:B------:R-:W-:Y:S01]  /*2370*/  FMUL R14, R5, R88 ;  /* 0x00000058050e7220 */ /* 0x000fe20000400000 */
[----:B------:R-:W-:-:S03]  /*2380*/  ISETP.GT.AND P2, PT, R3, RZ, P1 ;  /* 0x000000ff0300720c */ /* 0x000fc60000f44270 */
[----:B------:R-:W-:-:S05]  /*2390*/  FFMA R14, R27, R19, R14 ;  /* 0x000000131b0e7223 */ /* 0x000fca000000000e */
[----:B------:R-:W-:-:S05]  /*23a0*/  F2FP.F16.F32.PACK_AB R14, RZ, R14 ;  /* 0x0000000eff0e723e */ /* 0x000fca00000000ff */
[----:B------:R0:W-:Y:S01]  /*23b0*/  @P0 STG.E.U16 desc[UR38][R12.64+0x2], R14 ;  /* 0x0000020e0c000986 */ /* 0x0001e2000c101526 */
[----:B------:R-:W-:Y:S05]  /*23c0*/  @!P2 BRA `(.L_x_35) ;  /* 0x000000000004a947 */ /* 0x000fea0003800000 */
[----:B------:R3:W5:Y:S02]  /*23d0*/  LDG.E.LTC128B.U16 R24, desc[UR38][R6.64+0x10] ;  /* 0x0000102606187981 */ /* 0x000764000c1e1520 */
.L_x_35:
[----:B------:R-:W-:Y:S05]  /*23e0*/  BSYNC B1 ;  /* 0x0000000000017941 */ /* 0x000fea0003800000 */
.L_x_34:
[----:B-----5:R-:W-:Y:S01]  /*23f0*/  HADD2.F32 R5, -RZ, R24.H0_H0 ;  /* 0x20000018ff057230 */ /* 0x020fe20000004100 */
        /* <DEDUP_REMOVED lines=9> */
.L_x_37:
[----:B------:R-:W-:Y:S05]  /*2490*/  BSYNC B1 ;  /* 0x0000000000017941 */ /* 0x000fea0003800000 */
.L_x_36:
[----:B----45:R-:W-:Y:S01]  /*24a0*/  HADD2.F32 R5, -RZ, R24.H0_H0 ;  /* 0x20000018ff057230 */ /* 0x030fe20000004100 */
[----:B------:R-:W-:Y:S01]  /*24b0*/  ISETP.GT.AND P1, PT, R3, 0x8, P1 ;  /* 0x000000080300780c */ /* 0x000fe20000f24270 */
[----:B------:R-:W-:Y:S03]  /*24c0*/  BSSY B1, `(.L_x_38) ;  /* 0x0000007000017945 */ /* 0x000fe60003800000 */
[----:B0-----:R-:W-:-:S04]  /*24d0*/  FMUL R14, R5, R88 ;  /* 0x00000058050e7220 */ /* 0x001fc80000400000 */
[----:B------:R-:W-:-:S05]  /*24e0*/  FFMA R14, R29, R19, R14 ;  /* 0x000000131d0e7223 */ /* 0x000fca000000000e */
[----:B------:R-:W-:-:S05]  /*24f0*/  F2FP.F16.F32.PACK_AB R14, RZ, R14 ;  /* 0x0000000eff0e723e */ /* 0x000fca00000000ff */
[----:B------:R0:W-:Y:S01]  /*2500*/  @P3 STG.E.U16 desc[UR38][R10.64+0x12], R14 ;  /* 0x0000120e0a003986 */ /* 0x0001e2000c101526 */
[----:B------:R-:W-:Y:S05]  /*2510*/  @!P1 BRA `(.L_x_39) ;  /* 0x0000000000049947 */ /* 0x000fea0003800000 */
[----:B------:R4:W5:Y:S02]  /*2520*/  LDG.E.LTC128B.U16 R24, desc[UR38][R8.64+0x10] ;  /* 0x0000102608187981 */ /* 0x000964000c1e1520 */
.L_x_39:
[----:B------:R-:W-:Y:S05]  /*2530*/  BSYNC B1 ;  /* 0x0000000000017941 */ /* 0x000fea0003800000 */
.L_x_38:
[----:B-----5:R-:W-:Y:S01]  /*2540*/  HADD2.F32 R5, -RZ, R24.H0_H0 ;  /* 0x20000018ff057230 */ /* 0x020fe20000004100 */
[----:B------:R-:W-:Y:S01]  /*2550*/  ISETP.GT.AND P0, PT, R3, 0x8, P0 ;  /* 0x000000080300780c */ /* 0x000fe20000704270 */
[----:B------:R-:W-:Y:S03]  /*2560*/  BSSY B1, `(.L_x_40) ;  /* 0x0000007000017945 */ /* 0x000fe60003800000 */
[----:B------:R-:W-:-:S04]  /*2570*/  FMUL R5, R5, R88 ;  /* 0x0000005805057220 */ /* 0x000fc80000400000 */
[----:B------:R-:W-:-:S05]  /*2580*/  FFMA R5, R30, R19, R5 ;  /* 0x000000131e057223 */ /* 0x000fca0000000005 */
[----:B------:R-:W-:-:S05]  /*2590*/  F2FP.F16.F32.PACK_AB R5, RZ, R5 ;  /* 0x00000005ff05723e */ /* 0x000fca00000000ff */
[----:B------:R0:W-:Y:S01]  /*25a0*/  @P1 STG.E.U16 desc[UR38][R12.64+0x10], R5 ;  /* 0x000010050c001986 */ /* 0x0001e2000c101526 */
[----:B------:R-:W-:Y:S05]  /*25b0*/  @!P0 BRA `(.L_x_41) ;  /* 0x0000000000048947 */ /* 0x000fea0003800000 */
[----:B------:R0:W5:Y:S02]  /*25c0*/  LDG.E.LTC128B.U16 R24, desc[UR38][R8.64+0x12] ;  /* 0x0000122608187981 */ /* 0x000164000c1e1520 */
.L_x_41:
[----:B------:R-:W-:Y:S05]  /*25d0*/  BSYNC B1 ;  /* 0x0000000000017941 */ /* 0x000fea0003800000 */
.L_x_40:
        /* <DEDUP_REMOVED lines=10> */
.L_x_43:
[----:B------:R-:W-:Y:S05]  /*2680*/  BSYNC B1 ;  /* 0x0000000000017941 */ /* 0x000fea0003800000 */
.L_x_42:
        /* <DEDUP_REMOVED lines=10> */
.L_x_45:
[----:B------:R-:W-:Y:S05]  /*2730*/  BSYNC B1 ;  /* 0x0000000000017941 */ /* 0x000fea0003800000 */
.L_x_44:
[----:B0----5:R-:W-:Y:S01]  /*2740*/  HADD2.F32 R5, -RZ, R24.H0_H0 ;  /* 0x20000018ff057230 */ /* 0x021fe20000004100 */
        /* <DEDUP_REMOVED lines=8> */
.L_x_47:
[----:B------:R-:W-:Y:S05]  /*27d0*/  BSYNC B1 ;  /* 0x0000000000017941 */ /* 0x000fea0003800000 */
.L_x_46:
        /* <DEDUP_REMOVED lines=9> */
.L_x_49:
[----:B------:R-:W-:Y:S05]  /*2870*/  BSYNC B1 ;  /* 0x0000000000017941 */ /* 0x000fea0003800000 */
.L_x_48:
        /* <DEDUP_REMOVED lines=10> */
.L_x_51:
[----:B------:R-:W-:Y:S05]  /*2920*/  BSYNC B1 ;  /* 0x0000000000017941 */ /* 0x000fea0003800000 */
.L_x_50:
        /* <DEDUP_REMOVED lines=10> */
.L_x_53:
[----:B------:R-:W-:Y:S05]  /*29d0*/  BSYNC B1 ;  /* 0x0000000000017941 */ /* 0x000fea0003800000 */
.L_x_52:
        /* <DEDUP_REMOVED lines=9> */
.L_x_55:
[----:B------:R-:W-:Y:S05]  /*2a70*/  BSYNC B1 ;  /* 0x0000000000017941 */ /* 0x000fea0003800000 */
.L_x_54:
        /* <DEDUP_REMOVED lines=9> */
.L_x_57:
[----:B------:R-:W-:Y:S05]  /*2b10*/  BSYNC B1 ;  /* 0x0000000000017941 */ /* 0x000fea0003800000 */
.L_x_56:
        /* <DEDUP_REMOVED lines=10> */
.L_x_59:
[----:B------:R-:W-:Y:S05]  /*2bc0*/  BSYNC B1 ;  /* 0x0000000000017941 */ /* 0x000fea0003800000 */
.L_x_58:
        /* <DEDUP_REMOVED lines=10> */
.L_x_61:
[----:B------:R-:W-:Y:S05]  /*2c70*/  BSYNC B1 ;  /* 0x0000000000017941 */ /* 0x000fea0003800000 */
.L_x_60:
        /* <DEDUP_REMOVED lines=9> */
.L_x_63:
[----:B------:R-:W-:Y:S05]  /*2d10*/  BSYNC B1 ;  /* 0x0000000000017941 */ /* 0x000fea0003800000 */
.L_x_62:
        /* <DEDUP_REMOVED lines=9> */
.L_x_65:
[----:B------:R-:W-:Y:S05]  /*2db0*/  BSYNC B1 ;  /* 0x0000000000017941 */ /* 0x000fea0003800000 */
.L_x_64:
        /* <DEDUP_REMOVED lines=10> */
.L_x_67:
[----:B------:R-:W-:Y:S05]  /*2e60*/  BSYNC B1 ;  /* 0x0000000000017941 */ /* 0x000fea0003800000 */
.L_x_66:
        /* <DEDUP_REMOVED lines=10> */
.L_x_69:
[----:B------:R-:W-:Y:S05]  /*2f10*/  BSYNC B1 ;  /* 0x0000000000017941 */ /* 0x000fea0003800000 */
.L_x_68:
        /* <DEDUP_REMOVED lines=9> */
.L_x_71:
[----:B------:R-:W-:Y:S05]  /*2fb0*/  BSYNC B1 ;  /* 0x0000000000017941 */ /* 0x000fea0003800000 */
.L_x_70:
        /* <DEDUP_REMOVED lines=9> */
.L_x_73:
[----:B------:R-:W-:Y:S05]  /*3050*/  BSYNC B1 ;  /* 0x0000000000017941 */ /* 0x000fea0003800000 */
.L_x_72:
        /* <DEDUP_REMOVED lines=10> */
.L_x_75:
[----:B------:R-:W-:Y:S05]  /*3100*/  BSYNC B1 ;  /* 0x0000000000017941 */ /* 0x000fea0003800000 */
.L_x_74:
        /* <DEDUP_REMOVED lines=10> */
.L_x_77:
[----:B------:R-:W-:Y:S05]  /*31b0*/  BSYNC B1 ;  /* 0x0000000000017941 */ /* 0x000fea0003800000 */
.L_x_76:
        /* <DEDUP_REMOVED lines=9> */
.L_x_79:
[----:B------:R-:W-:Y:S05]  /*3250*/  BSYNC B1 ;  /* 0x0000000000017941 */ /* 0x000fea0003800000 */
.L_x_78:
        /* <DEDUP_REMOVED lines=9> */
.L_x_81:
[----:B------:R-:W-:Y:S05]  /*32f0*/  BSYNC B1 ;  /* 0x0000000000017941 */ /* 0x000fea0003800000 */
.L_x_80:
        /* <DEDUP_REMOVED lines=10> */
.L_x_83:
[----:B------:R-:W-:Y:S05]  /*33a0*/  BSYNC B1 ;  /* 0x0000000000017941 */ /* 0x000fea0003800000 */
.L_x_82:
        /* <DEDUP_REMOVED lines=10> */
.L_x_85:
[----:B------:R-:W-:Y:S05]  /*3450*/  BSYNC B1 ;  /* 0x0000000000017941 */ /* 0x000fea0003800000 */
.L_x_84:
        /* <DEDUP_REMOVED lines=9> */
.L_x_87:
[----:B------:R-:W-:Y:S05]  /*34f0*/  BSYNC B1 ;  /* 0x0000000000017941 */ /* 0x000fea0003800000 */
.L_x_86:
        /* <DEDUP_REMOVED lines=9> */
.L_x_89:
[----:B------:R-:W-:Y:S05]  /*3590*/  BSYNC B1 ;  /* 0x0000000000017941 */ /* 0x000fea0003800000 */
.L_x_88:
        /* <DEDUP_REMOVED lines=10> */
.L_x_91:
[----:B------:R-:W-:Y:S05]  /*3640*/  BSYNC B1 ;  /* 0x0000000000017941 */ /* 0x000fea0003800000 */
.L_x_90:
        /* <DEDUP_REMOVED lines=10> */
.L_x_93:
[----:B------:R-:W-:Y:S05]  /*36f0*/  BSYNC B1 ;  /* 0x0000000000017941 */ /* 0x000fea0003800000 */
.L_x_92:
        /* <DEDUP_REMOVED lines=9> */
.L_x_95:
[----:B------:R-:W-:Y:S05]  /*3790*/  BSYNC B1 ;  /* 0x0000000000017941 */ /* 0x000fea0003800000 */
.L_x_94:
        /* <DEDUP_REMOVED lines=9> */
.L_x_97:
[----:B------:R-:W-:Y:S05]  /*3830*/  BSYNC B1 ;  /* 0x0000000000017941 */ /* 0x000fea0003800000 */
.L_x_96:
        /* <DEDUP_REMOVED lines=10> */
.L_x_99:
[----:B------:R-:W-:Y:S05]  /*38e0*/  BSYNC B1 ;  /* 0x0000000000017941 */ /* 0x000fea0003800000 */
.L_x_98:
        /* <DEDUP_REMOVED lines=10> */
.L_x_101:
[----:B------:R-:W-:Y:S05]  /*3990*/  BSYNC B1 ;  /* 0x0000000000017941 */ /* 0x000fea0003800000 */
.L_x_100:
        /* <DEDUP_REMOVED lines=9> */
.L_x_103:
[----:B------:R-:W-:Y:S05]  /*3a30*/  BSYNC B1 ;  /* 0x0000000000017941 */ /* 0x000fea0003800000 */
.L_x_102:
        /* <DEDUP_REMOVED lines=9> */
.L_x_105:
[----:B------:R-:W-:Y:S05]  /*3ad0*/  BSYNC B1 ;  /* 0x0000000000017941 */ /* 0x000fea0003800000 */
.L_x_104:
        /* <DEDUP_REMOVED lines=10> */
.L_x_107:
[----:B------:R-:W-:Y:S05]  /*3b80*/  BSYNC B1 ;  /* 0x0000000000017941 */ /* 0x000fea0003800000 */
.L_x_106:
        /* <DEDUP_REMOVED lines=10> */
.L_x_109:
[----:B------:R-:W-:Y:S05]  /*3c30*/  BSYNC B1 ;  /* 0x0000000000017941 */ /* 0x000fea0003800000 */
.L_x_108:
        /* <DEDUP_REMOVED lines=9> */
.L_x_111:
[----:B------:R-:W-:Y:S05]  /*3cd0*/  BSYNC B1 ;  /* 0x0000000000017941 */ /* 0x000fea0003800000 */
.L_x_110:
        /* <DEDUP_REMOVED lines=9> */
.L_x_113:
[----:B------:R-:W-:Y:S05]  /*3d70*/  BSYNC B1 ;  /* 0x0000000000017941 */ /* 0x000fea0003800000 */
.L_x_112:
        /* <DEDUP_REMOVED lines=10> */
.L_x_115:
[----:B------:R-:W-:Y:S05]  /*3e20*/  BSYNC B1 ;  /* 0x0000000000017941 */ /* 0x000fea0003800000 */
.L_x_114:
        /* <DEDUP_REMOVED lines=10> */
.L_x_117:
[----:B------:R-:W-:Y:S05]  /*3ed0*/  BSYNC B1 ;  /* 0x0000000000017941 */ /* 0x000fea0003800000 */
.L_x_116:
        /* <DEDUP_REMOVED lines=9> */
.L_x_119:
[----:B------:R-:W-:Y:S05]  /*3f70*/  BSYNC B1 ;  /* 0x0000000000017941 */ /* 0x000fea0003800000 */
.L_x_118:
        /* <DEDUP_REMOVED lines=9> */
.L_x_121:
[----:B------:R-:W-:Y:S05]  /*4010*/  BSYNC B1 ;  /* 0x0000000000017941 */ /* 0x000fea0003800000 */
.L_x_120:
        /* <DEDUP_REMOVED lines=10> */
.L_x_123:
[----:B------:R-:W-:Y:S05]  /*40c0*/  BSYNC B1 ;  /* 0x0000000000017941 */ /* 0x000fea0003800000 */
.L_x_122:
        /* <DEDUP_REMOVED lines=10> */
.L_x_125:
[----:B------:R-:W-:Y:S05]  /*4170*/  BSYNC B1 ;  /* 0x0000000000017941 */ /* 0x000fea0003800000 */
.L_x_124:
        /* <DEDUP_REMOVED lines=9> */
.L_x_127:
[----:B------:R-:W-:Y:S05]  /*4210*/  BSYNC B1 ;  /* 0x0000000000017941 */ /* 0x000fea0003800000 */
.L_x_126:
        /* <DEDUP_REMOVED lines=9> */
.L_x_129:
[----:B------:R-:W-:Y:S05]  /*42b0*/  BSYNC B1 ;  /* 0x0000000000017941 */ /* 0x000fea0003800000 */
.L_x_128:
        /* <DEDUP_REMOVED lines=10> */
.L_x_131:
[----:B------:R-:W-:Y:S05]  /*4360*/  BSYNC B1 ;  /* 0x0000000000017941 */ /* 0x000fea0003800000 */
.L_x_130:
        /* <DEDUP_REMOVED lines=10> */
.L_x_133:
[----:B------:R-:W-:Y:S05]  /*4410*/  BSYNC B1 ;  /* 0x0000000000017941 */ /* 0x000fea0003800000 */
.L_x_132:
        /* <DEDUP_REMOVED lines=9> */
.L_x_135:
[----:B------:R-:W-:Y:S05]  /*44b0*/  BSYNC B1 ;  /* 0x0000000000017941 */ /* 0x000fea0003800000 */
.L_x_134:
        /* <DEDUP_REMOVED lines=9> */
.L_x_137:
[----:B------:R-:W-:Y:S05]  /*4550*/  BSYNC B1 ;  /* 0x0000000000017941 */ /* 0x000fea0003800000 */
.L_x_136:
        /* <DEDUP_REMOVED lines=10> */
.L_x_139:
[----:B------:R-:W-:Y:S05]  /*4600*/  BSYNC B1 ;  /* 0x0000000000017941 */ /* 0x000fea0003800000 */
.L_x_138:
        /* <DEDUP_REMOVED lines=10> */
.L_x_141:
[----:B------:R-:W-:Y:S05]  /*46b0*/  BSYNC B1 ;  /* 0x0000000000017941 */ /* 0x000fea0003800000 */
.L_x_140:
        /* <DEDUP_REMOVED lines=9> */
.L_x_143:
[----:B------:R-:W-:Y:S05]  /*4750*/  BSYNC B1 ;  /* 0x0000000000017941 */ /* 0x000fea0003800000 */
.L_x_142:
        /* <DEDUP_REMOVED lines=9> */
.L_x_145:
[----:B------:R-:W-:Y:S05]  /*47f0*/  BSYNC B1 ;  /* 0x0000000000017941 */ /* 0x000fea0003800000 */
.L_x_144:
        /* <DEDUP_REMOVED lines=10> */
.L_x_147:
[----:B------:R-:W-:Y:S05]  /*48a0*/  BSYNC B1 ;  /* 0x0000000000017941 */ /* 0x000fea0003800000 */
.L_x_146:
[----:B-----5:R-:W-:Y:S01]  /*48b0*/  HADD2.F32 R5, -RZ, R24.H0_H0 ;  /* 0x20000018ff057230 */ /* 0x020fe20000004100 */
[----:B------:R-:W-:Y:S01]  /*48c0*/  ISETP.GT.AND P0, PT, R4, 0x79, PT ;  /* 0x000000790400780c */ /* 0x000fe20003f04270 */
[----:B------:R-:W-:Y:S01]  /*48d0*/  @P2 IMAD.MOV.U32 R4, RZ, RZ, R10 ;  /* 0x000000ffff042224 */ /* 0x000fe200078e000a */
[----:B------:R-:W-:Y:S02]  /*48e0*/  BSSY B1, `(.L_x_148) ;  /* 0x000000a000017945 */ /* 0x000fe40003800000 */
[----:B------:R-:W-:Y:S01]  /*48f0*/  FMUL R5, R5, R88 ;  /* 0x0000005805057220 */ /* 0x000fe20000400000 */
[----:B------:R-:W-:-:S03]  /*4900*/  ISETP.GT.AND P3, PT, R3, RZ, P0 ;  /* 0x000000ff0300720c */ /* 0x000fc60000764270 */
[----:B------:R-:W-:-:S05]  /*4910*/  FFMA R5, R84, R19, R5 ;  /* 0x0000001354057223 */ /* 0x000fca0000000005 */
[----:B------:R-:W-:-:S04]  /*4920*/  F2FP.F16.F32.PACK_AB R5, RZ, R5 ;  /* 0x00000005ff05723e */ /* 0x000fc800000000ff */
[----:B0-----:R-:W-:Y:S01]  /*4930*/  PRMT R14, R5, 0x7610, R14 ;  /* 0x00007610050e7816 */ /* 0x001fe2000000000e */
[----:B------:R-:W-:-:S05]  /*4940*/  @P2 IMAD.MOV.U32 R5, RZ, RZ, R11 ;  /* 0x000000ffff052224 */ /* 0x000fca00078e000b */
[----:B------:R0:W-:Y:S01]  /*4950*/  @P2 STG.E.U16 desc[UR38][R4.64+0xf0], R14 ;  /* 0x0000f00e04002986 */ /* 0x0001e2000c101526 */
[----:B------:R-:W-:Y:S05]  /*4960*/  @!P3 BRA `(.L_x_149) ;  /* 0x000000000004b947 */ /* 0x000fea0003800000 */
[----:B------:R0:W5:Y:S02]  /*4970*/  LDG.E.LTC128B.U16 R24, desc[UR38][R6.64+0xf2] ;  /* 0x0000f22606187981 */ /* 0x000164000c1e1520 */
.L_x_149:
[----:B------:R-:W-:Y:S05]  /*4980*/  BSYNC B1 ;  /* 0x0000000000017941 */ /* 0x000fea0003800000 */
.L_x_148:
        /* <DEDUP_REMOVED lines=9> */
.L_x_151:
[----:B------:R-:W-:Y:S05]  /*4a20*/  BSYNC B1 ;  /* 0x0000000000017941 */ /* 0x000fea0003800000 */
.L_x_150:
[----:B-----5:R-:W-:Y:S01]  /*4a30*/  HADD2.F32 R5, -RZ, R24.H0_H0 ;  /* 0x20000018ff057230 */ /* 0x020fe20000004100 */
[----:B------:R-:W-:Y:S01]  /*4a40*/  ISETP.GT.AND P0, PT, R3, 0x8, P0 ;  /* 0x000000080300780c */ /* 0x000fe20000704270 */
[----:B0-----:R-:W-:Y:S01]  /*4a50*/  @P1 IMAD.MOV.U32 R4, RZ, RZ, R12 ;  /* 0x000000ffff041224 */ /* 0x001fe200078e000c */
[----:B------:R-:W-:Y:S02]  /*4a60*/  BSSY B1, `(.L_x_152) ;  /* 0x0000009000017945 */ /* 0x000fe40003800000 */
[----:B------:R-:W-:-:S04]  /*4a70*/  FMUL R5, R5, R88 ;  /* 0x0000005805057220 */ /* 0x000fc80000400000 */
[----:B------:R-:W-:-:S05]  /*4a80*/  FFMA R5, R86, R19, R5 ;  /* 0x0000001356057223 */ /* 0x000fca0000000005 */
[----:B------:R-:W-:-:S04]  /*4a90*/  F2FP.F16.F32.PACK_AB R5, RZ, R5 ;  /* 0x00000005ff05723e */ /* 0x000fc800000000ff */
[----:B-1-3--:R-:W-:Y:S01]  /*4aa0*/  PRMT R6, R5, 0x7610, R6 ;  /* 0x0000761005067816 */ /* 0x00afe20000000006 */
[----:B------:R-:W-:-:S05]  /*4ab0*/  @P1 IMAD.MOV.U32 R5, RZ, RZ, R13 ;  /* 0x000000ffff051224 */ /* 0x000fca00078e000d */
[----:B------:R0:W-:Y:S01]  /*4ac0*/  @P1 STG.E.U16 desc[UR38][R4.64+0xf0], R6 ;  /* 0x0000f00604001986 */ /* 0x0001e2000c101526 */
[----:B------:R-:W-:Y:S05]  /*4ad0*/  @!P0 BRA `(.L_x_153) ;  /* 0x0000000000048947 */ /* 0x000fea0003800000 */
[----:B------:R1:W5:Y:S02]  /*4ae0*/  LDG.E.LTC128B.U16 R24, desc[UR38][R8.64+0xf2] ;  /* 0x0000f22608187981 */ /* 0x000364000c1e1520 */
.L_x_153:
[----:B------:R-:W-:Y:S05]  /*4af0*/  BSYNC B1 ;  /* 0x0000000000017941 */ /* 0x000fea0003800000 */
.L_x_152:
[----:B------:R-:W-:Y:S05]  /*4b00*/  @!P0 BRA `(.L_x_154) ;  /* 0x0000001000e88947 */ /* 0x000fea0003800000 */
[----:B-----5:R-:W-:-:S05]  /*4b10*/  HADD2.F32 R3, -RZ, R24.H0_H0 ;  /* 0x20000018ff037230 */ /* 0x020fca0000004100 */
[----:B0-----:R-:W-:-:S04]  /*4b20*/  FMUL R4, R3, R88 ;  /* 0x0000005803047220 */ /* 0x001fc80000400000 */
[----:B------:R-:W-:-:S05]  /*4b30*/  FFMA R4, R87, R19, R4 ;  /* 0x0000001357047223 */ /* 0x000fca0000000004 */
[----:B------:R-:W-:-:S05]  /*4b40*/  F2FP.F16.F32.PACK_AB R4, RZ, R4 ;  /* 0x00000004ff04723e */ /* 0x000fca00000000ff */
[----:B------:R3:W-:Y:S01]  /*4b50*/  STG.E.U16 desc[UR38][R12.64+0xf2], R4 ;  /* 0x0000f2040c007986 */ /* 0x0007e2000c101526 */
[----:B------:R-:W-:Y:S05]  /*4b60*/  BRA `(.L_x_154) ;  /* 0x0000001000d07947 */ /* 0x000fea0003800000 */
.L_x_29:
[----:B------:R-:W-:Y:S01]  /*4b70*/  ISETP.GT.AND P3, PT, R4, 0x1, PT ;  /* 0x000000010400780c */ /* 0x000fe20003f64270 */
[----:B------:R-:W-:Y:S01]  /*4b80*/  ULDC.64 UR4, c[0x0][0x5c0] ;  /* 0x0001700000047ab9 */ /* 0x000fe20000000a00 */
[-C--:B------:R-:W-:Y:S01]  /*4b90*/  FMUL R24, R24, R19.reuse ;  /* 0x0000001318187220 */ /* 0x080fe20000400000 */
[----:B------:R-:W-:Y:S01]  /*4ba0*/  LEA R6, P4, R102, UR4, 0x1 ;  /* 0x0000000466067c11 */ /* 0x000fe2000f8808ff */
[-C--:B------:R-:W-:Y:S01]  /*4bb0*/  FMUL R25, R25, R19.reuse ;  /* 0x0000001319197220 */ /* 0x080fe20000400000 */
[----:B------:R-:W-:Y:S01]  /*4bc0*/  ISETP.GT.AND P0, PT, R3, RZ, P3 ;  /* 0x000000ff0300720c */ /* 0x000fe20001f04270 */
[-C--:B------:R-:W-:Y:S01]  /*4bd0*/  FMUL R26, R26, R19.reuse ;  /* 0x000000131a1a7220 */ /* 0x080fe20000400000 */
[----:B------:R-:W-:Y:S01]  /*4be0*/  F2FP.F16.F32.PACK_AB R24, RZ, R24 ;  /* 0x00000018ff18723e */ /* 0x000fe200000000ff */
[-C--:B------:R-:W-:Y:S01]  /*4bf0*/  FMUL R27, R27, R19.reuse ;  /* 0x000000131b1b7220 */ /* 0x080fe20000400000 */
[----:B------:R-:W-:Y:S01]  /*4c00*/  LEA.HI.X R7, R102, UR5, R113, 0x1, P4 ;  /* 0x0000000566077c11 */ /* 0x000fe2000a0f0c71 */
[----:B------:R-:W-:Y:S01]  /*4c10*/  FMUL R28, R28, R19 ;  /* 0x000000131c1c7220 */ /* 0x000fe20000400000 */
[----:B------:R-:W-:Y:S01]  /*4c20*/  F2FP.F16.F32.PACK_AB R25, RZ, R25 ;  /* 0x00000019ff19723e */ /* 0x000fe200000000ff */
[-C--:B------:R-:W-:Y:S01]  /*4c30*/  FMUL R29, R29, R19.reuse ;  /* 0x000000131d1d7220 */ /* 0x080fe20000400000 */
[----:B------:R-:W-:Y:S01]  /*4c40*/  ISETP.GT.AND P2, PT, R3, 0x8, P2 ;  /* 0x000000080300780c */ /* 0x000fe20001744270 */
[----:B------:R-:W-:Y:S01]  /*4c50*/  @P1 STG.E.U16 desc[UR38][R6.64], R24 ;  /* 0x0000001806001986 */ /* 0x000fe2000c101526 */
[----:B------:R-:W-:Y:S01]  /*4c60*/  ISETP.GT.AND P1, PT, R4, 0x8, PT ;  /* 0x000000080400780c */ /* 0x000fe20003f24270 */
[-C--:B------:R-:W-:Y:S01]  /*4c70*/  FMUL R30, R30, R19.reuse ;  /* 0x000000131e1e7220 */ /* 0x080fe20000400000 */
[C---:B------:R-:W-:Y:S01]  /*4c80*/  SHF.L.U64.HI R5, R92.reuse, 0x1, R91 ;  /* 0x000000015c057819 */ /* 0x040fe2000001025b */
[----:B------:R-:W-:Y:S01]  /*4c90*/  @P0 STG.E.U16 desc[UR38][R6.64+0x2], R25 ;  /* 0x0000021906000986 */ /* 0x000fe2000c101526 */
[----:B------:R-:W-:Y:S01]  /*4ca0*/  LEA R8, P5, R92, R6, 0x1 ;  /* 0x000000065c087211 */ /* 0x000fe200078a08ff */
[-C--:B------:R-:W-:Y:S01]  /*4cb0*/  FMUL R31, R31, R19.reuse ;  /* 0x000000131f1f7220 */ /* 0x080fe20000400000 */
[----:B------:R-:W-:Y:S01]  /*4cc0*/  ISETP.GT.AND P3, PT, R3, 0x8, P3 ;  /* 0x000000080300780c */ /* 0x000fe20001f64270 */
[-C--:B------:R-:W-:Y:S01]  /*4cd0*/  FMUL R32, R32, R19.reuse ;  /* 0x0000001320207220 */ /* 0x080fe20000400000 */
[----:B------:R-:W-:Y:S01]  /*4ce0*/  ISETP.GT.AND P0, PT, R4, 0x9, PT ;  /* 0x000000090400780c */ /* 0x000fe20003f04270 */
[----:B------:R-:W-:Y:S01]  /*4cf0*/  IMAD.X R9, R5, 0x1, R7, P5 ;  /* 0x0000000105097824 */ /* 0x000fe200028e0607 */
[----:B------:R-:W-:Y:S01]  /*4d00*/  ISETP.GT.AND P4, PT, R3, RZ, P1 ;  /* 0x000000ff0300720c */ /* 0x000fe20000f84270 */
[-C--:B------:R-:W-:Y:S01]  /*4d10*/  FMUL R33, R33, R19.reuse ;  /* 0x0000001321217220 */ /* 0x080fe20000400000 */
[----:B------:R-:W-:Y:S01]  /*4d20*/  F2FP.F16.F32.PACK_AB R26, RZ, R26 ;  /* 0x0000001aff1a723e */ /* 0x000fe200000000ff */
[-C--:B------:R-:W-:Y:S01]  /*4d30*/  FMUL R34, R34, R19.reuse ;  /* 0x0000001322227220 */ /* 0x080fe20000400000 */
[----:B------:R-:W-:Y:S01]  /*4d40*/  ISETP.GT.AND P5, PT, R3, RZ, P0 ;  /* 0x000000ff0300720c */ /* 0x000fe200007a4270 */
[----:B------:R-:W-:Y:S01]  /*4d50*/  FMUL R35, R35, R19 ;  /* 0x0000001323237220 */ /* 0x000fe20000400000 */
[----:B------:R-:W-:Y:S01]  /*4d60*/  F2FP.F16.F32.PACK_AB R27, RZ, R27 ;  /* 0x0000001bff1b723e */ /* 0x000fe200000000ff */
[----:B------:R-:W-:Y:S01]  /*4d70*/  @P2 STG.E.U16 desc[UR38][R8.64], R26 ;  /* 0x0000001a08002986 */ /* 0x000fe2000c101526 */
[----:B------:R-:W-:Y:S01]  /*4d80*/  F2FP.F16.F32.PACK_AB R28, RZ, R28 ;  /* 0x0000001cff1c723e */ /* 0x000fe200000000ff */
[-C--:B------:R-:W-:Y:S01]  /*4d90*/  FMUL R36, R36, R19.reuse ;  /* 0x0000001324247220 */ /* 0x080fe20000400000 */
[----:B------:R-:W-:Y:S01]  /*4da0*/  ISETP.GT.AND P2, PT, R3, 0x8, P1 ;  /* 0x000000080300780c */ /* 0x000fe20000f44270 */
[----:B------:R-:W-:Y:S01]  /*4db0*/  @P3 STG.E.U16 desc[UR38][R8.64+0x2], R27 ;  /* 0x0000021b08003986 */ /* 0x000fe2000c101526 */
[----:B------:R-:W-:Y:S01]  /*4dc0*/  ISETP.GT.AND P1, PT, R4, 0x10, PT ;  /* 0x000000100400780c */ /* 0x000fe20003f24270 */
[----:B------:R-:W-:Y:S01]  /*4dd0*/  FMUL R37, R37, R19 ;  /* 0x0000001325257220 */ /* 0x000fe20000400000 */
[----:B------:R-:W-:Y:S01]  /*4de0*/  F2FP.F16.F32.PACK_AB R29, RZ, R29 ;  /* 0x0000001dff1d723e */ /* 0x000fe200000000ff */
[----:B------:R-:W-:Y:S01]  /*4df0*/  @P4 STG.E.U16 desc[UR38][R6.64+0x10], R28 ;  /* 0x0000101c06004986 */ /* 0x000fe2000c101526 */
[C---:B------:R-:W-:Y:S01]  /*4e00*/  ISETP.GT.AND P3, PT, R3.reuse, 0x8, P0 ;  /* 0x000000080300780c */ /* 0x040fe20000764270 */
[-C--:B------:R-:W-:Y:S01]  /*4e10*/  FMUL R38, R38, R19.reuse ;  /* 0x0000001326267220 */ /* 0x080fe20000400000 */
[----:B------:R-:W-:Y:S01]  /*4e20*/  ISETP.GT.AND P0, PT, R4, 0x11, PT ;  /* 0x000000110400780c */ /* 0x000fe20003f04270 */
[----:B------:R-:W-:Y:S01]  /*4e30*/  @P5 STG.E.U16 desc[UR38][R6.64+0x12], R29 ;  /* 0x0000121d06005986 */ /* 0x000fe2000c101526 */
        /* <DEDUP_REMOVED lines=161> */
[----:B------:R-:W-:Y:S01]  /*5850*/  FMUL R87, R87, R19 ;  /* 0x0000001357577220 */ /* 0x000fe20000400000 */
[----:B------:R-:W-:-:S02]  /*5860*/  F2FP.F16.F32.PACK_AB R62, RZ, R62 ;  /* 0x0000003eff3e723e */ /* 0x000fc400000000ff */
[C---:B------:R-:W-:Y:S02]  /*5870*/  ISETP.GT.AND P5, PT, R3.reuse, RZ, P0 ;  /* 0x000000ff0300720c */ /* 0x040fe400007a4270 */
[----:B------:R-:W-:Y:S01]  /*5880*/  F2FP.F16.F32.PACK_AB R63, RZ, R63 ;  /* 0x0000003fff3f723e */ /* 0x000fe200000000ff */
[----:B------:R-:W-:Y:S01]  /*5890*/  @P2 STG.E.U16 desc[UR38][R8.64+0x90], R62 ;  /* 0x0000903e08002986 */ /* 0x000fe2000c101526 */
[----:B------:R-:W-:Y:S02]  /*58a0*/  F2FP.F16.F32.PACK_AB R64, RZ, R64 ;  /* 0x00000040ff40723e */ /* 0x000fe400000000ff */
[C---:B------:R-:W-:Y:S01]  /*58b0*/  ISETP.GT.AND P2, PT, R3.reuse, 0x8, P1 ;  /* 0x000000080300780c */ /* 0x040fe20000f44270 */
[----:B------:R-:W-:Y:S01]  /*58c0*/  @P3 STG.E.U16 desc[UR38][R8.64+0x92], R63 ;  /* 0x0000923f08003986 */ /* 0x000fe2000c101526 */
[----:B------:R-:W-:Y:S02]  /*58d0*/  ISETP.GT.AND P1, PT, R4, 0x58, PT ;  /* 0x000000580400780c */ /* 0x000fe40003f24270 */
[----:B------:R-:W-:Y:S01]  /*58e0*/  F2FP.F16.F32.PACK_AB R65, RZ, R65 ;  /* 0x00000041ff41723e */ /* 0x000fe200000000ff */
[----:B------:R-:W-:Y:S01]  /*58f0*/  @P4 STG.E.U16 desc[UR38][R6.64+0xa0], R64 ;  /* 0x0000a04006004986 */ /* 0x000fe2000c101526 */
[----:B------:R-:W-:-:S02]  /*5900*/  ISETP.GT.AND P3, PT, R3, 0x8, P0 ;  /* 0x000000080300780c */ /* 0x000fc40000764270 */
[----:B------:R-:W-:Y:S01]  /*5910*/  ISETP.GT.AND P0, PT, R4, 0x59, PT ;  /* 0x000000590400780c */ /* 0x000fe20003f04270 */
[----:B------:R-:W-:Y:S01]  /*5920*/  @P5 STG.E.U16 desc[UR38][R6.64+0xa2], R65 ;  /* 0x0000a24106005986 */ /* 0x000fe2000c101526 */
[C---:B------:R-:W-:Y:S02]  /*5930*/  ISETP.GT.AND P4, PT, R3.reuse, RZ, P1 ;  /* 0x000000ff0300720c */ /* 0x040fe40000f84270 */
[----:B------:R-:W-:Y:S02]  /*5940*/  F2FP.F16.F32.PACK_AB R66, RZ, R66 ;  /* 0x00000042ff42723e */ /* 0x000fe400000000ff */
[----:B------:R-:W-:Y:S02]  /*5950*/  ISETP.GT.AND P5, PT, R3, RZ, P0 ;  /* 0x000000ff0300720c */ /* 0x000fe400007a4270 */
[----:B------:R-:W-:Y:S01]  /*5960*/  F2FP.F16.F32.PACK_AB R67, RZ, R67 ;  /* 0x00000043ff43723e */ /* 0x000fe200000000ff */
[----:B------:R-:W-:Y:S01]  /*5970*/  @P2 STG.E.U16 desc[UR38][R8.64+0xa0], R66 ;  /* 0x0000a04208002986 */ /* 0x000fe2000c101526 */
[----:B------:R-:W-:-:S02]  /*5980*/  F2FP.F16.F32.PACK_AB R68, RZ, R68 ;  /* 0x00000044ff44723e */ /* 0x000fc400000000ff */
[C---:B------:R-:W-:Y:S01]  /*5990*/  ISETP.GT.AND P2, PT, R3.reuse, 0x8, P1 ;  /* 0x000000080300780c */ /* 0x040fe20000f44270 */
[----:B------:R-:W-:Y:S01]  /*59a0*/  @P3 STG.E.U16 desc[UR38][R8.64+0xa2], R67 ;  /* 0x0000a24308003986 */ /* 0x000fe2000c101526 */
[C---:B------:R-:W-:Y:S02]  /*59b0*/  ISETP.GT.AND P1, PT, R4.reuse, 0x60, PT ;  /* 0x000000600400780c */ /* 0x040fe40003f24270 */
[----:B------:R-:W-:Y:S01]  /*59c0*/  F2FP.F16.F32.PACK_AB R69, RZ, R69 ;  /* 0x00000045ff45723e */ /* 0x000fe200000000ff */
[----:B------:R-:W-:Y:S01]  /*59d0*/  @P4 STG.E.U16 desc[UR38][R6.64+0xb0], R68 ;  /* 0x0000b04406004986 */ /* 0x000fe2000c101526 */
[C---:B------:R-:W-:Y:S02]  /*59e0*/  ISETP.GT.AND P3, PT, R3.reuse, 0x8, P0 ;  /* 0x000000080300780c */ /* 0x040fe40000764270 */
[----:B------:R-:W-:Y:S01]  /*59f0*/  ISETP.GT.AND P0, PT, R4, 0x61, PT ;  /* 0x000000610400780c */ /* 0x000fe20003f04270 */
[----:B------:R-:W-:Y:S01]  /*5a00*/  @P5 STG.E.U16 desc[UR38][R6.64+0xb2], R69 ;  /* 0x0000b24506005986 */ /* 0x000fe2000c101526 */
[----:B------:R-:W-:-:S02]  /*5a10*/  ISETP.GT.AND P4, PT, R3, RZ, P1 ;  /* 0x000000ff0300720c */ /* 0x000fc40000f84270 */
[C---:B------:R-:W-:Y:S02]  /*5a20*/  ISETP.GT.AND P5, PT, R3.reuse, RZ, P0 ;  /* 0x000000ff0300720c */ /* 0x040fe400007a4270 */
[----:B------:R-:W-:Y:S02]  /*5a30*/  F2FP.F16.F32.PACK_AB R70, RZ, R70 ;  /* 0x00000046ff46723e */ /* 0x000fe400000000ff */
[----:B------:R-:W-:Y:S02]  /*5a40*/  F2FP.F16.F32.PACK_AB R71, RZ, R71 ;  /* 0x00000047ff47723e */ /* 0x000fe400000000ff */
[----:B------:R-:W-:Y:S01]  /*5a50*/  F2FP.F16.F32.PACK_AB R72, RZ, R72 ;  /* 0x00000048ff48723e */ /* 0x000fe200000000ff */
[----:B------:R-:W-:Y:S01]  /*5a60*/  @P2 STG.E.U16 desc[UR38][R8.64+0xb0], R70 ;  /* 0x0000b04608002986 */ /* 0x000fe2000c101526 */
[----:B------:R-:W-:Y:S02]  /*5a70*/  F2FP.F16.F32.PACK_AB R73, RZ, R73 ;  /* 0x00000049ff49723e */ /* 0x000fe400000000ff */
[C---:B------:R-:W-:Y:S01]  /*5a80*/  ISETP.GT.AND P1, PT, R3.reuse, 0x8, P1 ;  /* 0x000000080300780c */ /* 0x040fe20000f24270 */
[----:B------:R-:W-:Y:S01]  /*5a90*/  @P3 STG.E.U16 desc[UR38][R8.64+0xb2], R71 ;  /* 0x0000b24708003986 */ /* 0x000fe2000c101526 */
[----:B------:R-:W-:-:S02]  /*5aa0*/  ISETP.GT.AND P2, PT, R3, 0x8, P0 ;  /* 0x000000080300780c */ /* 0x000fc40000744270 */
[C---:B------:R-:W-:Y:S01]  /*5ab0*/  ISETP.GT.AND P0, PT, R4.reuse, 0x69, PT ;  /* 0x000000690400780c */ /* 0x040fe20003f04270 */
[----:B------:R-:W-:Y:S01]  /*5ac0*/  @P4 STG.E.U16 desc[UR38][R6.64+0xc0], R72 ;  /* 0x0000c04806004986 */ /* 0x000fe2000c101526 */
[----:B------:R-:W-:Y:S02]  /*5ad0*/  ISETP.GT.AND P4, PT, R4, 0x68, PT ;  /* 0x000000680400780c */ /* 0x000fe40003f84270 */
[----:B------:R-:W-:Y:S01]  /*5ae0*/  F2FP.F16.F32.PACK_AB R74, RZ, R74 ;  /* 0x0000004aff4a723e */ /* 0x000fe200000000ff */
[----:B------:R-:W-:Y:S01]  /*5af0*/  @P5 STG.E.U16 desc[UR38][R6.64+0xc2], R73 ;  /* 0x0000c24906005986 */ /* 0x000fe2000c101526 */
[C---:B------:R-:W-:Y:S02]  /*5b00*/  ISETP.GT.AND P5, PT, R3.reuse, RZ, P4 ;  /* 0x000000ff0300720c */ /* 0x040fe400027a4270 */
[----:B------:R-:W-:Y:S01]  /*5b10*/  ISETP.GT.AND P3, PT, R3, RZ, P0 ;  /* 0x000000ff0300720c */ /* 0x000fe20000764270 */
[----:B------:R-:W-:Y:S01]  /*5b20*/  @P1 STG.E.U16 desc[UR38][R8.64+0xc0], R74 ;  /* 0x0000c04a08001986 */ /* 0x000fe2000c101526 */
[----:B------:R-:W-:-:S02]  /*5b30*/  F2FP.F16.F32.PACK_AB R75, RZ, R75 ;  /* 0x0000004bff4b723e */ /* 0x000fc400000000ff */
[----:B------:R-:W-:Y:S02]  /*5b40*/  F2FP.F16.F32.PACK_AB R76, RZ, R76 ;  /* 0x0000004cff4c723e */ /* 0x000fe400000000ff */
[C---:B------:R-:W-:Y:S01]  /*5b50*/  ISETP.GT.AND P4, PT, R3.reuse, 0x8, P4 ;  /* 0x000000080300780c */ /* 0x040fe20002784270 */
[----:B------:R-:W-:Y:S01]  /*5b60*/  @P2 STG.E.U16 desc[UR38][R8.64+0xc2], R75 ;  /* 0x0000c24b08002986 */ /* 0x000fe2000c101526 */
[----:B------:R-:W-:Y:S02]  /*5b70*/  F2FP.F16.F32.PACK_AB R77, RZ, R77 ;  /* 0x0000004dff4d723e */ /* 0x000fe400000000ff */
[C---:B------:R-:W-:Y:S01]  /*5b80*/  ISETP.GT.AND P2, PT, R4.reuse, 0x71, PT ;  /* 0x000000710400780c */ /* 0x040fe20003f44270 */
[----:B------:R-:W-:Y:S01]  /*5b90*/  @P5 STG.E.U16 desc[UR38][R6.64+0xd0], R76 ;  /* 0x0000d04c06005986 */ /* 0x000fe2000c101526 */
[----:B------:R-:W-:Y:S02]  /*5ba0*/  ISETP.GT.AND P5, PT, R3, 0x8, P0 ;  /* 0x000000080300780c */ /* 0x000fe400007a4270 */
[C---:B------:R-:W-:Y:S01]  /*5bb0*/  ISETP.GT.AND P1, PT, R4.reuse, 0x78, PT ;  /* 0x000000780400780c */ /* 0x040fe20003f24270 */
[----:B------:R-:W-:Y:S01]  /*5bc0*/  @P3 STG.E.U16 desc[UR38][R6.64+0xd2], R77 ;  /* 0x0000d24d06003986 */ /* 0x000fe2000c101526 */
[----:B------:R-:W-:-:S02]  /*5bd0*/  ISETP.GT.AND P3, PT, R4, 0x70, PT ;  /* 0x000000700400780c */ /* 0x000fc40003f64270 */
[----:B------:R-:W-:Y:S01]  /*5be0*/  ISETP.GT.AND P0, PT, R4, 0x79, PT ;  /* 0x000000790400780c */ /* 0x000fe20003f04270 */
[----:B------:R-:W-:Y:S01]  /*5bf0*/  @P4 IMAD.MOV.U32 R4, RZ, RZ, R8 ;  /* 0x000000ffff044224 */ /* 0x000fe200078e0008 */
[----:B------:R-:W-:Y:S01]  /*5c00*/  F2FP.F16.F32.PACK_AB R78, RZ, R78 ;  /* 0x0000004eff4e723e */ /* 0x000fe200000000ff */
[----:B------:R-:W-:Y:S01]  /*5c10*/  @P4 IMAD.MOV.U32 R5, RZ, RZ, R9 ;  /* 0x000000ffff054224 */ /* 0x000fe200078e0009 */
[----:B------:R-:W-:Y:S02]  /*5c20*/  F2FP.F16.F32.PACK_AB R79, RZ, R79 ;  /* 0x0000004fff4f723e */ /* 0x000fe400000000ff */
[----:B------:R-:W-:Y:S02]  /*5c30*/  F2FP.F16.F32.PACK_AB R80, RZ, R80 ;  /* 0x00000050ff50723e */ /* 0x000fe400000000ff */
[----:B------:R0:W-:Y:S01]  /*5c40*/  @P4 STG.E.U16 desc[UR38][R4.64+0xd0], R78 ;  /* 0x0000d04e04004986 */ /* 0x0001e2000c101526 */
[----:B------:R-:W-:Y:S02]  /*5c50*/  ISETP.GT.AND P4, PT, R3, RZ, P2 ;  /* 0x000000ff0300720c */ /* 0x000fe40001784270 */
[----:B------:R-:W-:-:S02]  /*5c60*/  F2FP.F16.F32.PACK_AB R81, RZ, R81 ;  /* 0x00000051ff51723e */ /* 0x000fc400000000ff */
[----:B------:R-:W-:Y:S02]  /*5c70*/  ISETP.GT.AND P2, PT, R3, 0x8, P2 ;  /* 0x000000080300780c */ /* 0x000fe40001744270 */
[----:B------:R-:W-:Y:S02]  /*5c80*/  F2FP.F16.F32.PACK_AB R82, RZ, R82 ;  /* 0x00000052ff52723e */ /* 0x000fe400000000ff */
[----:B------:R-:W-:Y:S02]  /*5c90*/  F2FP.F16.F32.PACK_AB R83, RZ, R83 ;  /* 0x00000053ff53723e */ /* 0x000fe400000000ff */
[----:B------:R-:W-:Y:S01]  /*5ca0*/  F2FP.F16.F32.PACK_AB R84, RZ, R84 ;  /* 0x00000054ff54723e */ /* 0x000fe200000000ff */
[----:B0-----:R-:W-:Y:S01]  /*5cb0*/  @P5 IMAD.MOV.U32 R4, RZ, RZ, R8 ;  /* 0x000000ffff045224 */ /* 0x001fe200078e0008 */
[----:B------:R-:W-:Y:S01]  /*5cc0*/  F2FP.F16.F32.PACK_AB R85, RZ, R85 ;  /* 0x00000055ff55723e */ /* 0x000fe200000000ff */
[----:B------:R-:W-:Y:S01]  /*5cd0*/  @P5 IMAD.MOV.U32 R5, RZ, RZ, R9 ;  /* 0x000000ffff055224 */ /* 0x000fe200078e0009 */
[----:B------:R-:W-:-:S02]  /*5ce0*/  F2FP.F16.F32.PACK_AB R86, RZ, R86 ;  /* 0x00000056ff56723e */ /* 0x000fc400000000ff */
[----:B------:R-:W-:Y:S02]  /*5cf0*/  F2FP.F16.F32.PACK_AB R87, RZ, R87 ;  /* 0x00000057ff57723e */ /* 0x000fe400000000ff */
[----:B------:R0:W-:Y:S01]  /*5d00*/  @P5 STG.E.U16 desc[UR38][R4.64+0xd2], R79 ;  /* 0x0000d24f04005986 */ /* 0x0001e2000c101526 */
[C---:B------:R-:W-:Y:S02]  /*5d10*/  ISETP.GT.AND P5, PT, R3.reuse, RZ, P3 ;  /* 0x000000ff0300720c */ /* 0x040fe40001fa4270 */
[----:B------:R-:W-:-:S11]  /*5d20*/  ISETP.GT.AND P3, PT, R3, 0x8, P3 ;  /* 0x000000080300780c */ /* 0x000fd60001f64270 */
[----:B0-----:R-:W-:Y:S02]  /*5d30*/  @P5 IMAD.MOV.U32 R4, RZ, RZ, R6 ;  /* 0x000000ffff045224 */ /* 0x001fe400078e0006 */
[----:B------:R-:W-:-:S05]  /*5d40*/  @P5 IMAD.MOV.U32 R5, RZ, RZ, R7 ;  /* 0x000000ffff055224 */ /* 0x000fca00078e0007 */
[----:B------:R0:W-:Y:S01]  /*5d50*/  @P5 STG.E.U16 desc[UR38][R4.64+0xe0], R80 ;  /* 0x0000e05004005986 */ /* 0x0001e2000c101526 */
[C---:B------:R-:W-:Y:S02]  /*5d60*/  ISETP.GT.AND P5, PT, R3.reuse, RZ, P0 ;  /* 0x000000ff0300720c */ /* 0x040fe400007a4270 */
[----:B------:R-:W-:Y:S01]  /*5d70*/  ISETP.GT.AND P0, PT, R3, 0x8, P0 ;  /* 0x000000080300780c */ /* 0x000fe20000704270 */
[----:B0-----:R-:W-:Y:S02]  /*5d80*/  @P4 IMAD.MOV.U32 R4, RZ, RZ, R6 ;  /* 0x000000ffff044224 */ /* 0x001fe400078e0006 */
[----:B------:R-:W-:-:S05]  /*5d90*/  @P4 IMAD.MOV.U32 R5, RZ, RZ, R7 ;  /* 0x000000ffff054224 */ /* 0x000fca00078e0007 */
[----:B------:R0:W-:Y:S01]  /*5da0*/  @P4 STG.E.U16 desc[UR38][R4.64+0xe2], R81 ;  /* 0x0000e25104004986 */ /* 0x0001e2000c101526 */
[C---:B------:R-:W-:Y:S02]  /*5db0*/  ISETP.GT.AND P4, PT, R3.reuse, RZ, P1 ;  /* 0x000000ff0300720c */ /* 0x040fe40000f84270 */
[----:B------:R-:W-:Y:S01]  /*5dc0*/  ISETP.GT.AND P1, PT, R3, 0x8, P1 ;  /* 0x000000080300780c */ /* 0x000fe20000f24270 */
[----:B0-----:R-:W-:Y:S02]  /*5dd0*/  @P3 IMAD.MOV.U32 R4, RZ, RZ, R8 ;  /* 0x000000ffff043224 */ /* 0x001fe400078e0008 */
[----:B------:R-:W-:-:S05]  /*5de0*/  @P3 IMAD.MOV.U32 R5, RZ, RZ, R9 ;  /* 0x000000ffff053224 */ /* 0x000fca00078e0009 */
[----:B------:R0:W-:Y:S02]  /*5df0*/  @P3 STG.E.U16 desc[UR38][R4.64+0xe0], R82 ;  /* 0x0000e05204003986 */ /* 0x0001e4000c101526 */
[----:B0-----:R-:W-:Y:S02]  /*5e00*/  @P2 IMAD.MOV.U32 R4, RZ, RZ, R8 ;  /* 0x000000ffff042224 */ /* 0x001fe400078e0008 */
[----:B------:R-:W-:-:S05]  /*5e10*/  @P2 IMAD.MOV.U32 R5, RZ, RZ, R9 ;  /* 0x000000ffff052224 */ /* 0x000fca00078e0009 */
[----:B------:R0:W-:Y:S02]  /*5e20*/  @P2 STG.E.U16 desc[UR38][R4.64+0xe2], R83 ;  /* 0x0000e25304002986 */ /* 0x0001e4000c101526 */
[----:B0-----:R-:W-:Y:S02]  /*5e30*/  @P4 IMAD.MOV.U32 R4, RZ, RZ, R6 ;  /* 0x000000ffff044224 */ /* 0x001fe400078e0006 */
[----:B------:R-:W-:-:S05]  /*5e40*/  @P4 IMAD.MOV.U32 R5, RZ, RZ, R7 ;  /* 0x000000ffff054224 */ /* 0x000fca00078e0007 */
[----:B------:R0:W-:Y:S04]  /*5e50*/  @P4 STG.E.U16 desc[UR38][R4.64+0xf0], R84 ;  /* 0x0000f05404004986 */ /* 0x0001e8000c101526 */
[----:B------:R1:W-:Y:S01]  /*5e60*/  @P5 STG.E.U16 desc[UR38][R6.64+0xf2], R85 ;  /* 0x0000f25506005986 */ /* 0x0003e2000c101526 */
[----:B0-----:R-:W-:Y:S02]  /*5e70*/  @P1 IMAD.MOV.U32 R4, RZ, RZ, R8 ;  /* 0x000000ffff041224 */ /* 0x001fe400078e0008 */
[----:B------:R-:W-:-:S05]  /*5e80*/  @P1 IMAD.MOV.U32 R5, RZ, RZ, R9 ;  /* 0x000000ffff051224 */ /* 0x000fca00078e0009 */
[----:B------:R1:W-:Y:S04]  /*5e90*/  @P1 STG.E.U16 desc[UR38][R4.64+0xf0], R86 ;  /* 0x0000f05604001986 */ /* 0x0003e8000c101526 */
[----:B------:R1:W-:Y:S02]  /*5ea0*/  @P0 STG.E.U16 desc[UR38][R8.64+0xf2], R87 ;  /* 0x0000f25708000986 */ /* 0x0003e4000c101526 */
.L_x_154:
[----:B------:R-:W-:Y:S05]  /*5eb0*/  BSYNC B0 ;  /* 0x0000000000007941 */ /* 0x000fea0003800000 */
.L_x_28:
[----:B------:R-:W-:Y:S01]  /*5ec0*/  IADD3 R16, P0, R16, UR36, RZ ;  /* 0x0000002410107c10 */ /* 0x000fe2000ff1e0ff */
[----:B------:R-:W-:Y:S01]  /*5ed0*/  ULDC.64 UR4, c[0x0][0x650] ;  /* 0x0001940000047ab9 */ /* 0x000fe20000000a00 */
[----:B------:R-:W-:Y:S01]  /*5ee0*/  PRMT R3, RZ, 0x7610, R3 ;  /* 0x00007610ff037816 */ /* 0x000fe20000000003 */
[----:B------:R-:W-:Y:S01]  /*5ef0*/  IMAD.MOV.U32 R100, RZ, RZ, -0x1 ;  /* 0xffffffffff647424 */ /* 0x000fe200078e00ff */
[----:B------:R-:W-:Y:S01]  /*5f00*/  IADD3.X R17, R17, UR42, RZ, P0, !PT ;  /* 0x0000002a11117c10 */ /* 0x000fe200087fe4ff */
[----:B------:R-:W-:Y:S01]  /*5f10*/  IMAD.MOV.U32 R99, RZ, RZ, -0x1 ;  /* 0xffffffffff637424 */ /* 0x000fe200078e00ff */
[----:B------:R-:W-:-:S04]  /*5f20*/  ISETP.GE.U32.AND P0, PT, R16, UR4, PT ;  /* 0x0000000410007c0c */ /* 0x000fc8000bf06070 */
[----:B------:R-:W-:-:S13]  /*5f30*/  ISETP.GE.U32.AND.EX P0, PT, R17, UR5, PT, P0 ;  /* 0x0000000511007c0c */ /* 0x000fda000bf06100 */
[----:B------:R-:W-:Y:S05]  /*5f40*/  @P0 BRA `(.L_x_155) ;  /* 0x00000004004c0947 */ /* 0x000fea0003800000 */
[----:B------:R-:W0:Y:S01]  /*5f50*/  LDC.64 R10, c[0x0][0x628] ;  /* 0x00018a00ff0a7b82 */ /* 0x000e220000000a00 */
[----:B---3--:R-:W3:Y:S01]  /*5f60*/  S2R R12, SR_CTAID.X ;  /* 0x00000000000c7919 */ /* 0x008ee20000002500 */
[----:B-12-4-:R-:W-:Y:S02]  /*5f70*/  IMAD.MOV.U32 R8, RZ, RZ, R16 ;  /* 0x000000ffff087224 */ /* 0x016fe400078e0010 */
[----:B------:R-:W-:Y:S01]  /*5f80*/  IMAD.MOV.U32 R9, RZ, RZ, R17 ;  /* 0x000000ffff097224 */ /* 0x000fe200078e0011 */
[----:B------:R-:W1:Y:S03]  /*5f90*/  S2R R20, SR_CTAID.Y ;  /* 0x0000000000147919 */ /* 0x000e660000002600 */
[----:B------:R-:W2:Y:S08]  /*5fa0*/  LDC R0, c[0x0][0x630] ;  /* 0x00018c00ff007b82 */ /* 0x000eb00000000800 */
[----:B------:R-:W4:Y:S01]  /*5fb0*/  LDC.64 R14, c[0x0][0x620] ;  /* 0x00018800ff0e7b82 */ /* 0x000f220000000a00 */
[----:B0-----:R-:W-:-:S04]  /*5fc0*/  ISETP.NE.U32.AND P0, PT, R10, RZ, PT ;  /* 0x000000ff0a00720c */ /* 0x001fc80003f05070 */
[----:B------:R-:W-:-:S13]  /*5fd0*/  ISETP.NE.AND.EX P0, PT, R11, RZ, PT, P0 ;  /* 0x000000ff0b00720c */ /* 0x000fda0003f05300 */
[----:B-1234-:R-:W-:Y:S05]  /*5fe0*/  @!P0 BRA `(.L_x_156) ;  /* 0x0000000000288947 */ /* 0x01efea0003800000 */
        /* <DEDUP_REMOVED lines=10> */
.L_x_156:
[-CC-:B------:R-:W-:Y:S01]  /*6090*/  SHF.R.U64 R99, R8, R0.reuse, R9.reuse ;  /* 0x0000000008637219 */ /* 0x180fe20000001209 */
[----:B------:R-:W0:Y:S01]  /*60a0*/  LDC.64 R26, c[0x0][0x640] ;  /* 0x00019000ff1a7b82 */ /* 0x000e220000000a00 */
[----:B------:R-:W-:Y:S01]  /*60b0*/  SHF.R.U32.HI R0, RZ, R0, R9 ;  /* 0x00000000ff007219 */ /* 0x000fe20000011609 */
[----:B------:R-:W-:Y:S01]  /*60c0*/  ULDC UR4, c[0x0][0x150] ;  /* 0x0000540000047ab9 */ /* 0x000fe20000000800 */
[----:B------:R-:W-:Y:S02]  /*60d0*/  IADD3 R3, P0, RZ, -R99, RZ ;  /* 0x80000063ff037210 */ /* 0x000fe40007f1e0ff */
[----:B------:R-:W-:-:S03]  /*60e0*/  I2FP.F32.U32 R7, R12 ;  /* 0x0000000c00077245 */ /* 0x000fc60000201000 */
[----:B------:R-:W1:Y:S01]  /*60f0*/  LDC R6, c[0x0][0x618] ;  /* 0x00018600ff067b82 */ /* 0x000e620000000800 */
[----:B------:R-:W-:Y:S02]  /*6100*/  IMAD.X R5, RZ, RZ, ~R0, P0 ;  /* 0x000000ffff057224 */ /* 0x000fe400000e0e00 */
[----:B------:R-:W-:Y:S01]  /*6110*/  FMUL R7, R7, UR4 ;  /* 0x0000000407077c20 */ /* 0x000fe20008400000 */
[----:B------:R-:W-:Y:S01]  /*6120*/  ULDC UR4, c[0x0][0x154] ;  /* 0x0000550000047ab9 */ /* 0x000fe20000000800 */
[-C--:B------:R-:W-:Y:S02]  /*6130*/  IMAD R0, R5, R14.reuse, RZ ;  /* 0x0000000e05007224 */ /* 0x080fe400078e02ff */
[C---:B------:R-:W-:Y:S01]  /*6140*/  IMAD.WIDE.U32 R4, R3.reuse, R14, R16 ;  /* 0x0000000e03047225 */ /* 0x040fe200078e0010 */
[----:B------:R-:W2:Y:S01]  /*6150*/  LDC R8, c[0x0][0x608] ;  /* 0x00018200ff087b82 */ /* 0x000ea20000000800 */
[----:B------:R-:W3:Y:S02]  /*6160*/  F2I.U32.TRUNC.NTZ R7, R7 ;  /* 0x0000000700077305 */ /* 0x000ee4000020f000 */
[----:B------:R-:W-:Y:S01]  /*6170*/  IMAD R3, R3, R15, R0 ;  /* 0x0000000f03037224 */ /* 0x000fe200078e0200 */
[----:B------:R-:W-:-:S03]  /*6180*/  I2FP.F32.U32 R0, R20 ;  /* 0x0000001400007245 */ /* 0x000fc60000201000 */
[----:B------:R-:W-:Y:S01]  /*6190*/  IMAD.IADD R3, R5, 0x1, R3 ;  /* 0x0000000105037824 */ /* 0x000fe200078e0203 */
[----:B------:R-:W4:Y:S01]  /*61a0*/  LDC R11, c[0x0][0x658] ;  /* 0x00019600ff0b7b82 */ /* 0x000f220000000800 */
[----:B0-----:R-:W-:-:S04]  /*61b0*/  ISETP.NE.U32.AND P0, PT, R26, RZ, PT ;  /* 0x000000ff1a00720c */ /* 0x001fc80003f05070 */
[----:B------:R-:W-:-:S03]  /*61c0*/  ISETP.NE.AND.EX P0, PT, R27, RZ, PT, P0 ;  /* 0x000000ff1b00720c */ /* 0x000fc60003f05300 */
[----:B------:R-:W0:Y:S01]  /*61d0*/  LDC R9, c[0x0][0x144] ;  /* 0x00005100ff097b82 */ /* 0x000e220000000800 */
[-C--:B-1----:R-:W-:Y:S01]  /*61e0*/  SHF.R.U64 R10, R4, R6.reuse, R3 ;  /* 0x00000006040a7219 */ /* 0x082fe20000001203 */
[----:B---3--:R-:W-:Y:S01]  /*61f0*/  IMAD.MOV R7, RZ, RZ, -R7 ;  /* 0x000000ffff077224 */ /* 0x008fe200078e0a07 */
[----:B------:R-:W-:Y:S01]  /*6200*/  SHF.R.U32.HI R3, RZ, R6, R3 ;  /* 0x00000006ff037219 */ /* 0x000fe20000011603 */
[----:B------:R-:W-:-:S04]  /*6210*/  FMUL R6, R0, UR4 ;  /* 0x0000000400067c20 */ /* 0x000fc80008400000 */
[----:B------:R-:W1:Y:S01]  /*6220*/  LDC R21, c[0x0][0x148] ;  /* 0x00005200ff157b82 */ /* 0x000e620000000800 */
[----:B------:R3:W0:Y:S01]  /*6230*/  F2I.U32.TRUNC.NTZ R14, R6 ;  /* 0x00000006000e7305 */ /* 0x000622000020f000 */
[-CC-:B--2---:R-:W-:Y:S02]  /*6240*/  SHF.R.U64 R13, R10, R8.reuse, R3.reuse ;  /* 0x000000080a0d7219 */ /* 0x184fe40000001203 */
[----:B------:R-:W-:-:S04]  /*6250*/  SHF.R.U32.HI R0, RZ, R8, R3 ;  /* 0x00000008ff007219 */ /* 0x000fc80000011603 */
[----:B-----5:R-:W2:Y:S01]  /*6260*/  LDC R24, c[0x0][0x648] ;  /* 0x00019200ff187b82 */ /* 0x020ea20000000800 */
[-CC-:B----4-:R-:W-:Y:S02]  /*6270*/  SHF.R.U64 R15, R13, R11.reuse, R0.reuse ;  /* 0x0000000b0d0f7219 */ /* 0x190fe40000001200 */
[----:B------:R-:W-:-:S03]  /*6280*/  SHF.R.U32.HI R5, RZ, R11, R0 ;  /* 0x0000000bff057219 */ /* 0x000fc60000011600 */
[----:B------:R-:W-:Y:S02]  /*6290*/  IMAD.MOV.U32 R4, RZ, RZ, R15 ;  /* 0x000000ffff047224 */ /* 0x000fe400078e000f */
[----:B------:R-:W4:Y:S01]  /*62a0*/  LDC R28, c[0x0][0x638] ;  /* 0x00018e00ff1c7b82 */ /* 0x000f220000000800 */
[----:B0-----:R-:W-:-:S07]  /*62b0*/  IMAD R25, R9, R7, R12 ;  /* 0x0000000709197224 */ /* 0x001fce00078e020c */
[----:B------:R-:W0:Y:S08]  /*62c0*/  LDC R29, c[0x0][0x610] ;  /* 0x00018400ff1d7b82 */ /* 0x000e300000000800 */
[----:B------:R-:W0:Y:S01]  /*62d0*/  LDC R30, c[0x0][0x600] ;  /* 0x00018000ff1e7b82 */ /* 0x000e220000000800 */
[----:B-123--:R-:W-:Y:S05]  /*62e0*/  @!P0 BRA `(.L_x_157) ;  /* 0x0000000000288947 */ /* 0x00efea0003800000 */
        /* <DEDUP_REMOVED lines=10> */
.L_x_157:
[----:B------:R-:W-:Y:S01]  /*6390*/  ISETP.NE.AND P0, PT, R2, 0x1, PT ;  /* 0x000000010200780c */ /* 0x000fe20003f05270 */
[----:B------:R-:W-:Y:S01]  /*63a0*/  IMAD.MOV R14, RZ, RZ, -R14 ;  /* 0x000000ffff0e7224 */ /* 0x000fe200078e0a0e */
[----:B------:R-:W-:Y:S02]  /*63b0*/  SHF.R.U64 R0, R4, R24, R5 ;  /* 0x0000001804007219 */ /* 0x000fe40000001205 */
[----:B------:R-:W-:Y:S02]  /*63c0*/  LOP3.LUT R3, R13, R96, RZ, 0xc0, !PT ;  /* 0x000000600d037212 */ /* 0x000fe400078ec0ff */
[----:B------:R-:W-:Y:S01]  /*63d0*/  LOP3.LUT R10, R10, R95, RZ, 0xc0, !PT ;  /* 0x0000005f0a0a7212 */ /* 0x000fe200078ec0ff */
[----:B------:R-:W-:Y:S02]  /*63e0*/  IMAD.MOV R4, RZ, RZ, -R0 ;  /* 0x000000ffff047224 */ /* 0x000fe400078e0a00 */
[----:B------:R-:W-:Y:S02]  /*63f0*/  IMAD R0, R90, R0, R3 ;  /* 0x000000005a007224 */ /* 0x000fe400078e0203 */
[----:B----4-:R-:W-:-:S02]  /*6400*/  IMAD R3, R4, R28, R15 ;  /* 0x0000001c04037224 */ /* 0x010fc400078e020f */
[----:B------:R-:W-:Y:S02]  /*6410*/  @P0 IMAD R25, R21, R14, R20 ;  /* 0x0000000e15190224 */ /* 0x000fe400078e0214 */
[----:B0-----:R-:W-:Y:S02]  /*6420*/  IMAD R5, R3, R30, R10 ;  /* 0x0000001e03057224 */ /* 0x001fe400078e020a */
[----:B------:R-:W-:Y:S02]  /*6430*/  IMAD R0, R0, R29, R25 ;  /* 0x0000001d00007224 */ /* 0x000fe400078e0219 */
[----:B------:R-:W-:-:S03]  /*6440*/  IMAD.MOV.U32 R4, RZ, RZ, 0x1 ;  /* 0x00000001ff047424 */ /* 0x000fc600078e00ff */
[----:B------:R-:W-:Y:S02]  /*6450*/  SEL R100, R5, R0, !P0 ;  /* 0x0000000005647207 */ /* 0x000fe40004000000 */
[----:B------:R-:W-:Y:S02]  /*6460*/  PRMT R3, R4, 0x7610, R3 ;  /* 0x0000761004037816 */ /* 0x000fe40000000003 */
[----:B------:R-:W-:-:S07]  /*6470*/  SEL R0, R0, R5, !P0 ;  /* 0x0000000500007207 */ /* 0x000fce0004000000 */
.L_x_155:
[----:B------:R-:W-:Y:S01]  /*6480*/  LOP3.LUT P0, RZ, R3, 0xff, RZ, 0xc0, !PT ;  /* 0x000000ff03ff7812 */ /* 0x000fe2000780c0ff */
[----:B------:R-:W-:Y:S01]  /*6490*/  UIMAD.WIDE.U32 UR4, UR41, -0x55555555, URZ ;  /* 0xaaaaaaab290478a5 */ /* 0x000fe2000f8e003f */
[----:B------:R-:W-:-:S03]  /*64a0*/  IMAD.MOV.U32 R101, RZ, RZ, R0 ;  /* 0x000000ffff657224 */ /* 0x000fc600078e0000 */
[----:B------:R-:W-:-:S04]  /*64b0*/  USHF.R.U32.HI UR4, URZ, 0x1, UR5 ;  /* 0x000000013f047899 */ /* 0x000fc80008011605 */
[----:B------:R-:W-:-:S04]  /*64c0*/  UIMAD UR41, UR4, -0x3, UR41 ;  /* 0xfffffffd042978a4 */ /* 0x000fc8000f8e0229 */
[----:B------:R-:W-:Y:S08]  /*64d0*/  @P0 BRA `(.L_x_158) ;  /* 0xffffffac00300947 */ /* 0x000ff0000383ffff */
[----:B------:R-:W-:Y:S05]  /*64e0*/  EXIT ;  /* 0x000000000000794d */ /* 0x000fea0003800000 */
.L_x_3:
        /* <DEDUP_REMOVED lines=26> */
.L_x_160:
[--C-:B------:R-:W-:Y:S01]  /*6690*/  SHF.R.U64 R14, R12, R20, R13.reuse ;  /* 0x000000140c0e7219 */ /* 0x100fe2000000120d */
[----:B------:R-:W0:Y:S01]  /*66a0*/  LDC R24, c[0x0][0x618] ;  /* 0x00018600ff187b82 */ /* 0x000e220000000800 */
[----:B------:R-:W-:Y:S01]  /*66b0*/  I2FP.F32.U32 R8, R6 ;  /* 0x0000000600087245 */ /* 0x000fe20000201000 */
[----:B------:R-:W-:Y:S01]  /*66c0*/  ULDC UR4, c[0x0][0x150] ;  /* 0x0000540000047ab9 */ /* 0x000fe20000000800 */
[----:B------:R-:W-:Y:S02]  /*66d0*/  SHF.R.U32.HI R7, RZ, R20, R13 ;  /* 0x00000014ff077219 */ /* 0x000fe4000001160d */
[----:B------:R-:W-:Y:S01]  /*66e0*/  IADD3 R11, P0, RZ, -R14, RZ ;  /* 0x8000000eff0b7210 */ /* 0x000fe20007f1e0ff */
[----:B------:R-:W-:Y:S01]  /*66f0*/  FMUL R13, R8, UR4 ;  /* 0x00000004080d7c20 */ /* 0x000fe20008400000 */
[----:B------:R-:W-:Y:S01]  /*6700*/  ULDC UR4, c[0x0][0x154] ;  /* 0x0000550000047ab9 */ /* 0x000fe20000000800 */
[----:B------:R-:W1:Y:S02]  /*6710*/  LDC.64 R26, c[0x0][0x640] ;  /* 0x00019000ff1a7b82 */ /* 0x000e640000000a00 */
[----:B------:R-:W-:-:S02]  /*6720*/  IMAD.X R7, RZ, RZ, ~R7, P0 ;  /* 0x000000ffff077224 */ /* 0x000fc400000e0e07 */
[----:B------:R-:W2:Y:S01]  /*6730*/  F2I.U32.TRUNC.NTZ R13, R13 ;  /* 0x0000000d000d7305 */ /* 0x000ea2000020f000 */
[----:B------:R-:W-:-:S03]  /*6740*/  IMAD.WIDE.U32 R8, R11, R22, R16 ;  /* 0x000000160b087225 */ /* 0x000fc600078e0010 */
[----:B------:R-:W3:Y:S01]  /*6750*/  LDC R15, c[0x0][0x144] ;  /* 0x00005100ff0f7b82 */ /* 0x000ee20000000800 */
[----:B------:R-:W-:-:S04]  /*6760*/  IMAD R10, R7, R22, RZ ;  /* 0x00000016070a7224 */ /* 0x000fc800078e02ff */
[----:B------:R-:W-:Y:S02]  /*6770*/  IMAD R7, R11, R23, R10 ;  /* 0x000000170b077224 */ /* 0x000fe400078e020a */
[----:B------:R-:W-:Y:S01]  /*6780*/  IMAD.MOV.U32 R10, RZ, RZ, -0x1 ;  /* 0xffffffffff0a7424 */ /* 0x000fe200078e00ff */
[----:B------:R-:W4:Y:S01]  /*6790*/  LDC R20, c[0x0][0x608] ;  /* 0x00018200ff147b82 */ /* 0x000f220000000800 */
[----:B------:R-:W-:Y:S01]  /*67a0*/  IMAD.IADD R7, R9, 0x1, R7 ;  /* 0x0000000109077824 */ /* 0x000fe200078e0207 */
[----:B------:R-:W-:-:S04]  /*67b0*/  I2FP.F32.U32 R9, R5 ;  /* 0x0000000500097245 */ /* 0x000fc80000201000 */
[-C--:B0-----:R-:W-:Y:S01]  /*67c0*/  SHF.R.U64 R12, R8, R24.reuse, R7 ;  /* 0x00000018080c7219 */ /* 0x081fe20000001207 */
[----:B--2---:R-:W-:Y:S01]  /*67d0*/  IMAD.MOV R8, RZ, RZ, -R13 ;  /* 0x000000ffff087224 */ /* 0x004fe200078e0a0d */
[----:B------:R-:W0:Y:S01]  /*67e0*/  LDC R11, c[0x0][0x658] ;  /* 0x00019600ff0b7b82 */ /* 0x000e220000000800 */
[----:B-1----:R-:W-:Y:S01]  /*67f0*/  ISETP.NE.U32.AND P0, PT, R26, RZ, PT ;  /* 0x000000ff1a00720c */ /* 0x002fe20003f05070 */
[----:B------:R-:W-:Y:S01]  /*6800*/  FMUL R9, R9, UR4 ;  /* 0x0000000409097c20 */ /* 0x000fe20008400000 */
[----:B------:R-:W-:Y:S02]  /*6810*/  SHF.R.U32.HI R7, RZ, R24, R7 ;  /* 0x00000018ff077219 */ /* 0x000fe40000011607 */
[----:B------:R-:W-:-:S03]  /*6820*/  ISETP.NE.AND.EX P0, PT, R27, RZ, PT, P0 ;  /* 0x000000ff1b00720c */ /* 0x000fc60003f05300 */
[----:B------:R-:W1:Y:S01]  /*6830*/  LDC R22, c[0x0][0x148] ;  /* 0x00005200ff167b82 */ /* 0x000e620000000800 */
[----:B---3--:R-:W-:Y:S02]  /*6840*/  IMAD R23, R15, R8, R6 ;  /* 0x000000080f177224 */ /* 0x008fe400078e0206 */
[----:B------:R-:W-:-:S05]  /*6850*/  IMAD.MOV.U32 R8, RZ, RZ, 0x1 ;  /* 0x00000001ff087424 */ /* 0x000fca00078e00ff */
[----:B------:R-:W2:Y:S01]  /*6860*/  LDC R21, c[0x0][0x600] ;  /* 0x00018000ff157b82 */ /* 0x000ea20000000800 */
[-CC-:B----4-:R-:W-:Y:S02]  /*6870*/  SHF.R.U64 R15, R12, R20.reuse, R7.reuse ;  /* 0x000000140c0f7219 */ /* 0x190fe40000001207 */
[----:B------:R-:W-:Y:S02]  /*6880*/  SHF.R.U32.HI R6, RZ, R20, R7 ;  /* 0x00000014ff067219 */ /* 0x000fe40000011607 */
[----:B------:R3:W4:Y:S03]  /*6890*/  F2I.U32.TRUNC.NTZ R20, R9 ;  /* 0x0000000900147305 */ /* 0x000726000020f000 */
[----:B------:R-:W1:Y:S01]  /*68a0*/  LDC R25, c[0x0][0x648] ;  /* 0x00019200ff197b82 */ /* 0x000e620000000800 */
[-C--:B0-----:R-:W-:Y:S02]  /*68b0*/  SHF.R.U64 R19, R15, R11.reuse, R6 ;  /* 0x0000000b0f137219 */ /* 0x081fe40000001206 */
[----:B------:R-:W-:-:S02]  /*68c0*/  SHF.L.U32 R10, R10, R11, RZ ;  /* 0x0000000b0a0a7219 */ /* 0x000fc400000006ff */
[-C--:B------:R-:W-:Y:S01]  /*68d0*/  SHF.R.U32.HI R7, RZ, R11.reuse, R6 ;  /* 0x0000000bff077219 */ /* 0x080fe20000011606 */
[----:B------:R-:W-:Y:S01]  /*68e0*/  IMAD.MOV.U32 R6, RZ, RZ, R19 ;  /* 0x000000ffff067224 */ /* 0x000fe200078e0013 */
[----:B------:R-:W-:Y:S01]  /*68f0*/  SHF.L.U32 R24, R8, R11, RZ ;  /* 0x0000000b08187219 */ /* 0x000fe200000006ff */
[----:B------:R-:W0:Y:S01]  /*6900*/  LDC R28, c[0x0][0x638] ;  /* 0x00018e00ff1c7b82 */ /* 0x000e220000000800 */
[----:B------:R-:W-:-:S07]  /*6910*/  LOP3.LUT R30, RZ, R10, RZ, 0x33, !PT ;  /* 0x0000000aff1e7212 */ /* 0x000fce00078e33ff */
[----:B------:R-:W0:Y:S01]  /*6920*/  LDC R29, c[0x0][0x610] ;  /* 0x00018400ff1d7b82 */ /* 0x000e220000000800 */
[----:B---34-:R-:W-:Y:S05]  /*6930*/  @!P0 BRA `(.L_x_161) ;  /* 0x0000000000288947 */ /* 0x018fea0003800000 */
[----:B------:R-:W3:Y:S02]  /*6940*/  LDC R6, c[0x0][0x64c] ;  /* 0x00019300ff067b82 */ /* 0x000ee40000000800 */
[----:B---3--:R-:W-:-:S05]  /*6950*/  IADD3 R11, P0, R19, R6, RZ ;  /* 0x00000006130b7210 */ /* 0x008fca0007f1e0ff */
        /* <DEDUP_REMOVED lines=8> */
.L_x_161:
[----:B------:R-:W-:Y:S01]  /*69e0*/  ISETP.NE.AND P0, PT, R2, 0x1, PT ;  /* 0x000000010200780c */ /* 0x000fe20003f05270 */
[----:B--2---:R-:W-:Y:S01]  /*69f0*/  VIADD R9, R21, 0xffffffff ;  /* 0xffffffff15097836 */ /* 0x004fe20000000000 */
[----:B-1----:R-:W-:Y:S01]  /*6a00*/  SHF.R.U64 R7, R6, R25, R7 ;  /* 0x0000001906077219 */ /* 0x002fe20000001207 */
[----:B------:R-:W-:Y:S01]  /*6a10*/  IMAD.MOV R20, RZ, RZ, -R20 ;  /* 0x000000ffff147224 */ /* 0x000fe200078e0a14 */
[----:B------:R-:W-:Y:S02]  /*6a20*/  LOP3.LUT R6, R15, R30, RZ, 0xc0, !PT ;  /* 0x0000001e0f067212 */ /* 0x000fe400078ec0ff */
[----:B------:R-:W-:Y:S01]  /*6a30*/  LOP3.LUT R12, R12, R9, RZ, 0xc0, !PT ;  /* 0x000000090c0c7212 */ /* 0x000fe200078ec0ff */
[----:B------:R-:W-:Y:S02]  /*6a40*/  IMAD.MOV R8, RZ, RZ, -R7 ;  /* 0x000000ffff087224 */ /* 0x000fe400078e0a07 */
[----:B------:R-:W-:Y:S02]  /*6a50*/  IMAD R6, R24, R7, R6 ;  /* 0x0000000718067224 */ /* 0x000fe400078e0206 */
[----:B------:R-:W-:-:S02]  /*6a60*/  IMAD.MOV.U32 R9, RZ, RZ, 0x1 ;  /* 0x00000001ff097424 */ /* 0x000fc400078e00ff */
[----:B------:R-:W-:Y:S02]  /*6a70*/  @P0 IMAD R23, R22, R20, R5 ;  /* 0x0000001416170224 */ /* 0x000fe400078e0205 */
[----:B0-----:R-:W-:Y:S02]  /*6a80*/  IMAD R5, R8, R28, R19 ;  /* 0x0000001c08057224 */ /* 0x001fe400078e0213 */
[----:B------:R-:W-:Y:S02]  /*6a90*/  IMAD R19, R6, R29, R23 ;  /* 0x0000001d06137224 */ /* 0x000fe400078e0217 */
[----:B------:R-:W-:Y:S02]  /*6aa0*/  IMAD R6, R5, R21, R12 ;  /* 0x0000001505067224 */ /* 0x000fe400078e020c */
[----:B------:R-:W-:-:S03]  /*6ab0*/  IMAD.MOV.U32 R8, RZ, RZ, R14 ;  /* 0x000000ffff087224 */ /* 0x000fc600078e000e */
[----:B------:R-:W-:Y:S02]  /*6ac0*/  SEL R20, R6, R19, !P0 ;  /* 0x0000001306147207 */ /* 0x000fe40004000000 */
[----:B------:R-:W-:-:S07]  /*6ad0*/  SEL R19, R19, R6, !P0 ;  /* 0x0000000613137207 */ /* 0x000fce0004000000 */
.L_x_159:
[----:B------:R-:W-:-:S08]  /*6ae0*/  NOP ;  /* 0x0000000000007918 */ /* 0x000fd00000000000 */
[----:B------:R-:W0:-:S00]  /*6af0*/  USETMAXREG.DEALLOC.CTAPOOL 0x28 ;  /* 0x00000028000079c8 */ /* 0x000e0000080e0500 */
[----:B0-----:R-:W-:-:S13]  /*6b00*/  ISETP.NE.AND P0, PT, R0, RZ, PT ;  /* 0x000000ff0000720c */ /* 0x001fda0003f05270 */
[----:B------:R-:W-:Y:S05]  /*6b10*/  @P0 EXIT ;  /* 0x000000000000094d */ /* 0x000fea0003800000 */
[----:B------:R-:W-:Y:S01]  /*6b20*/  LOP3.LUT P0, RZ, R9, 0xff, RZ, 0xc0, !PT ;  /* 0x000000ff09ff7812 */ /* 0x000fe2000780c0ff */
[----:B------:R-:W-:Y:S02]  /*6b30*/  IMAD.MOV.U32 R0, RZ, RZ, 0x1 ;  /* 0x00000001ff007424 */ /* 0x000fe400078e00ff */
[----:B------:R-:W-:-:S10]  /*6b40*/  IMAD.MOV.U32 R12, RZ, RZ, RZ ;  /* 0x000000ffff0c7224 */ /* 0x000fd400078e00ff */
[----:B------:R-:W-:Y:S05]  /*6b50*/  @!P0 BRA `(.L_x_162) ;  /* 0x0000000c000c8947 */ /* 0x000fea0003800000 */
[----:B------:R-:W0:Y:S01]  /*6b60*/  LDC R0, c[0x0][0x28c] ;  /* 0x0000a300ff007b82 */ /* 0x000e220000000800 */
[----:B------:R-:W-:Y:S01]  /*6b70*/  LOP3.LUT P0, RZ, R3, 0x1f, RZ, 0xc0, !PT ;  /* 0x0000001f03ff7812 */ /* 0x000fe2000780c0ff */
[----:B------:R-:W-:Y:S01]  /*6b80*/  ULDC UR5, c[0x0][0x658] ;  /* 0x0001960000057ab9 */ /* 0x000fe20000000800 */
[----:B------:R-:W-:Y:S01]  /*6b90*/  UMOV UR6, 0xffffffff ;  /* 0xffffffff00067882 */ /* 0x000fe20000000000 */
[----:B------:R-:W-:Y:S01]  /*6ba0*/  BSSY B0, `(.L_x_162) ;  /* 0x00000be000007945 */ /* 0x000fe20003800000 */
[----:B------:R-:W-:Y:S01]  /*6bb0*/  USHF.L.U32 UR6, UR6, UR5, URZ ;  /* 0x0000000506067299 */ /* 0x000fe2000800063f */
[C---:B------:R-:W-:Y:S01]  /*6bc0*/  ISETP.NE.AND P2, PT, R4.reuse, RZ, PT ;  /* 0x000000ff0400720c */ /* 0x040fe20003f45270 */
[----:B------:R-:W-:Y:S01]  /*6bd0*/  IMAD.MOV.U32 R13, RZ, RZ, 0x1 ;  /* 0x00000001ff0d7424 */ /* 0x000fe200078e00ff */
[----:B------:R-:W-:Y:S01]  /*6be0*/  ISETP.NE.OR P0, PT, R4, RZ, !P0 ;  /* 0x000000ff0400720c */ /* 0x000fe20004705670 */
[----:B------:R-:W-:Y:S01]  /*6bf0*/  IMAD.MOV.U32 R12, RZ, RZ, RZ ;  /* 0x000000ffff0c7224 */ /* 0x000fe200078e00ff */
[----:B------:R-:W-:Y:S01]  /*6c00*/  LOP3.LUT R11, R18, 0x2, RZ, 0xfc, !PT ;  /* 0x00000002120b7812 */ /* 0x000fe200078efcff */
[----:B------:R-:W-:Y:S01]  /*6c10*/  ULDC UR4, c[0x0][0x600] ;  /* 0x0001800000047ab9 */ /* 0x000fe20000000800 */
[----:B------:R-:W-:Y:S01]  /*6c20*/  UMOV UR7, 0x1 ;  /* 0x0000000100077882 */ /* 0x000fe20000000000 */
[----:B------:R-:W-:-:S02]  /*6c30*/  UIADD3 UR15, UR4, -0x1, URZ ;  /* 0xffffffff040f7890 */ /* 0x000fc4000fffe03f */
[----:B------:R-:W-:Y:S02]  /*6c40*/  USHF.L.U32 UR17, UR7, UR5, URZ ;  /* 0x0000000507117299 */ /* 0x000fe4000800063f */
[----:B------:R-:W-:Y:S01]  /*6c50*/  ULOP3.LUT UR16, URZ, UR6, URZ, 0x33, !UPT ;  /* 0x000000063f107292 */ /* 0x000fe2000f8e333f */
[----:B------:R-:W-:Y:S01]  /*6c60*/  ULDC.64 UR20, c[0x0][0x198] ;  /* 0x0000660000147ab9 */ /* 0x000fe20000000a00 */
[----:B0-----:R-:W-:-:S05]  /*6c70*/  VIADD R0, R0, 0x3f ;  /* 0x0000003f00007836 */ /* 0x001fca0000000000 */
[----:B------:R-:W-:-:S04]  /*6c80*/  SHF.R.S32.HI R3, RZ, 0x1f, R0 ;  /* 0x0000001fff037819 */ /* 0x000fc80000011400 */
[----:B------:R-:W-:Y:S01]  /*6c90*/  LEA.HI R3, R3, R0, RZ, 0x6 ;  /* 0x0000000003037211 */ /* 0x000fe200078f30ff */
[----:B------:R-:W-:-:S03]  /*6ca0*/  IMAD.MOV.U32 R0, RZ, RZ, 0x1 ;  /* 0x00000001ff007424 */ /* 0x000fc600078e00ff */
[----:B------:R-:W-:-:S05]  /*6cb0*/  SHF.R.S32.HI R3, RZ, 0x6, R3 ;  /* 0x00000006ff037819 */ /* 0x000fca0000011403 */
[----:B------:R-:W-:-:S07]  /*6cc0*/  VIADD R10, R3, 0x1 ;  /* 0x00000001030a7836 */ /* 0x000fce0000000000 */
.L_x_174:
[----:B------:R-:W-:-:S03]  /*6cd0*/  UMOV UR4, 0xffffffff ;  /* 0xffffffff00047882 */ /* 0x000fc60000000000 */
[----:B------:R-:W-:Y:S05]  /*6ce0*/  BRA.DIV UR4, `(.L_x_163) ;  /* 0x0000000e04707947 */ /* 0x000fea000b800000 */
[----:B------:R-:W-:-:S13]  /*6cf0*/  ELECT P6, URZ, PT ;  /* 0x00000000003f782f */ /* 0x000fda00038c0000 */
.L_x_184:
[----:B------:R-:W0:Y:S01]  /*6d00*/  LDC R4, c[0x0][0x28c] ;  /* 0x0000a300ff047b82 */ /* 0x000e220000000800 */
[----:B------:R-:W-:Y:S01]  /*6d10*/  BSSY B1, `(.L_x_164) ;  /* 0x0000035000017945 */ /* 0x000fe20003800000 */
[----:B0-----:R-:W-:-:S13]  /*6d20*/  ISETP.LT.OR P6, PT, R4, 0x1, !P6 ;  /* 0x000000010400780c */ /* 0x001fda00077c1670 */
[----:B------:R-:W-:Y:S05]  /*6d30*/  @P6 BRA `(.L_x_165) ;  /* 0x0000000000c86947 */ /* 0x000fea0003800000 */
[----:B------:R-:W-:Y:S02]  /*6d40*/  IMAD.SHL.U32 R20, R20, 0x80, RZ ;  /* 0x0000008014147824 */ /* 0x000fe400078e00ff */
[----:B------:R-:W-:Y:S02]  /*6d50*/  IMAD.SHL.U32 R19, R19, 0x80, RZ ;  /* 0x0000008013137824 */ /* 0x000fe400078e00ff */
[----:B------:R-:W-:Y:S02]  /*6d60*/  IMAD.MOV.U32 R21, RZ, RZ, RZ ;  /* 0x000000ffff157224 */ /* 0x000fe400078e00ff */
[----:B------:R-:W-:Y:S02]  /*6d70*/  IMAD.MOV.U32 R4, RZ, RZ, R10 ;  /* 0x000000ffff047224 */ /* 0x000fe400078e000a */
[----:B------:R-:W-:Y:S02]  /*6d80*/  IMAD.MOV.U32 R5, RZ, RZ, R0 ;  /* 0x000000ffff057224 */ /* 0x000fe400078e0000 */
[----:B------:R-:W-:-:S07]  /*6d90*/  IMAD.MOV.U32 R6, RZ, RZ, R12 ;  /* 0x000000ffff067224 */ /* 0x000fce00078e000c */
.L_x_169:
[----:B------:R-:W0:Y:S01]  /*6da0*/  S2R R14, SR_CgaCtaId ;  /* 0x00000000000e7919 */ /* 0x000e220000008800 */
[----:B------:R-:W-:Y:S01]  /*6db0*/  MOV R7, 0x400 ;  /* 0x0000040000077802 */ /* 0x000fe20000000f00 */
[----:B------:R-:W1:Y:S03]  /*6dc0*/  @!P2 LDC R9, c[0x0][0x500] ;  /* 0x00014000ff09ab82 */ /* 0x000e660000000800 */
[----:B0-----:R-:W-:Y:S02]  /*6dd0*/  LEA R15, R14, R7, 0x18 ;  /* 0x000000070e0f7211 */ /* 0x001fe400078ec0ff */
[----:B------:R-:W-:-:S03]  /*6de0*/  SHF.L.U32 R7, R5, 0x1f, RZ ;  /* 0x0000001f05077819 */ /* 0x000fc600000006ff */
[----:B------:R-:W-:-:S04]  /*6df0*/  IMAD R14, R6, 0x8, R15 ;  /* 0x00000008060e7824 */ /* 0x000fc800078e020f */
[----:B------:R-:W0:Y:S02]  /*6e00*/  SYNCS.PHASECHK.TRANS64.TRYWAIT P1, [R14+URZ+0x18], R7 ;  /* 0x000018070e0075a7 */ /* 0x000e24000802017f */
[----:B01----:R-:W-:Y:S05]  /*6e10*/  @!P1 BRA `(.L_x_166) ;  /* 0x0000000c00449947 */ /* 0x003fea0003800000 */
.L_x_185:
[----:B0-----:R-:W-:Y:S01]  /*6e20*/  PRMT R7, R11, 0x9910, RZ ;  /* 0x000099100b077816 */ /* 0x001fe200000000ff */
[----:B------:R0:W-:Y:S03]  /*6e30*/  @!P2 SYNCS.ARRIVE.TRANS64 RZ, [R14+URZ], R9 ;  /* 0x000000090effa9a7 */ /* 0x0001e6000800003f */
[----:B------:R-:W-:-:S13]  /*6e40*/  ISETP.NE.AND P1, PT, R7, 0x2, PT ;  /* 0x000000020700780c */ /* 0x000fda0003f25270 */
[----:B0-----:R-:W-:Y:S05]  /*6e50*/  @P1 BRA `(.L_x_167) ;  /* 0x0000000000041947 */ /* 0x001fea0003800000 */
[----:B------:R-:W-:Y:S01]  /*6e60*/  BPT.TRAP 0x1 ;  /* 0x000000040000795c */ /* 0x000fe20000300000 */
.L_x_167:
[----:B------:R-:W-:Y:S05]  /*6e70*/  @P0 BRA `(.L_x_168) ;  /* 0x0000000000040947 */ /* 0x000fea0003800000 */
[----:B------:R-:W-:Y:S01]  /*6e80*/  BPT.TRAP 0x1 ;  /* 0x000000040000795c */ /* 0x000fe20000300000 */
.L_x_168:
[----:B------:R-:W-:Y:S01]  /*6e90*/  IMAD R15, R6, 0x4000, R15 ;  /* 0x00004000060f7824 */ /* 0x000fe200078e020f */
[----:B------:R-:W-:Y:S01]  /*6ea0*/  R2UR UR9, R14 ;  /* 0x000000000e0972ca */ /* 0x000fe200000e0000 */
[----:B------:R-:W-:Y:S01]  /*6eb0*/  VIADD R4, R4, 0xffffffff ;  /* 0xffffffff04047836 */ /* 0x000fe20000000000 */
[----:B------:R-:W-:Y:S01]  /*6ec0*/  UIADD3 UR4, UP0, UR20, 0xf0, URZ ;  /* 0x000000f014047890 */ /* 0x000fe2000ff1e03f */
[----:B------:R-:W-:Y:S01]  /*6ed0*/  R2UR UR11, R19 ;  /* 0x00000000130b72ca */ /* 0x000fe200000e0000 */
[----:B------:R-:W-:Y:S01]  /*6ee0*/  UIADD3 UR22, UP1, UR20, 0x1f0, URZ ;  /* 0x000001f014167890 */ /* 0x000fe2000ff3e03f */
[----:B------:R-:W-:Y:S01]  /*6ef0*/  R2UR UR8, R15 ;  /* 0x000000000f0872ca */ /* 0x000fe200000e0000 */
[----:B------:R-:W-:Y:S01]  /*6f00*/  UIADD3.X UR5, URZ, UR21, URZ, UP0, !UPT ;  /* 0x000000153f057290 */ /* 0x000fe200087fe43f */
[C---:B------:R-:W-:Y:S01]  /*6f10*/  R2UR UR10, R21.reuse ;  /* 0x00000000150a72ca */ /* 0x040fe200000e0000 */
[----:B------:R-:W-:Y:S01]  /*6f20*/  VIADD R6, R6, 0x1 ;  /* 0x0000000106067836 */ /* 0x000fe20000000000 */
[----:B------:R-:W-:Y:S01]  /*6f30*/  R2UR UR12, R8 ;  /* 0x00000000080c72ca */ /* 0x000fe200000e0000 */
[----:B------:R-:W-:Y:S01]  /*6f40*/  UIADD3.X UR23, URZ, UR21, URZ, UP1, !UPT ;  /* 0x000000153f177290 */ /* 0x000fe20008ffe43f */
[----:B------:R-:W-:Y:S01]  /*6f50*/  R2UR UR18, R20 ;  /* 0x00000000141272ca */ /* 0x000fe200000e0000 */
[----:B------:R-:W-:Y:S01]  /*6f60*/  UMOV UR6, 0x0 ;  /* 0x0000000000067882 */ /* 0x000fe20000000000 */
[----:B------:R-:W-:Y:S01]  /*6f70*/  ISETP.GT.AND P3, PT, R4, 0x1, PT ;  /* 0x000000010400780c */ /* 0x000fe20003f64270 */
[----:B------:R-:W-:Y:S01]  /*6f80*/  UMOV UR7, 0x10000000 ;  /* 0x1000000000077882 */ /* 0x000fe20000000000 */
[----:B------:R-:W-:Y:S01]  /*6f90*/  ISETP.NE.AND P1, PT, R6, 0x3, PT ;  /* 0x000000030600780c */ /* 0x000fe20003f25270 */
[----:B------:R-:W-:-:S02]  /*6fa0*/  VIADD R21, R21, 0x40 ;  /* 0x0000004015157836 */ /* 0x000fc40000000000 */
[----:B------:R-:W-:Y:S01]  /*6fb0*/  UIADD3 UR13, UR8, 0x100, URZ ;  /* 0x00000100080d7890 */ /* 0x000fe2000fffe03f */
[----:B------:R-:W-:Y:S01]  /*6fc0*/  SEL R14, RZ, 0x1, P1 ;  /* 0x00000001ff0e7807 */ /* 0x000fe20000800000 */
[----:B------:R-:W-:Y:S01]  /*6fd0*/  UIADD3 UR14, UR8, 0xc100, URZ ;  /* 0x0000c100080e7890 */ /* 0x000fe2000fffe03f */
[----:B------:R-:W-:Y:S02]  /*6fe0*/  SEL R6, R6, RZ, P1 ;  /* 0x000000ff06067207 */ /* 0x000fe40000800000 */
[----:B------:R-:W-:Y:S02]  /*6ff0*/  LOP3.LUT R5, R5, R14, RZ, 0x3c, !PT ;  /* 0x0000000e05057212 */ /* 0x000fe400078e3cff */
[----:B------:R-:W-:Y:S02]  /*7000*/  UMOV UR8, UR13 ;  /* 0x0000000d00087c82 */ /* 0x000fe40008000000 */
[----:B------:R0:W-:Y:S02]  /*7010*/  UTMALDG.3D [UR8], [UR4], desc[UR6] ;  /* 0x00000608040075b4 */ /* 0x0001e40008011000 */
[----:B0-----:R-:W-:Y:S01]  /*7020*/  UMOV UR8, UR14 ;  /* 0x0000000e00087c82 */ /* 0x001fe20008000000 */
[----:B------:R-:W-:-:S02]  /*7030*/  UMOV UR11, UR18 ;  /* 0x00000012000b7c82 */ /* 0x000fc40008000000 */
[----:B------:R0:W-:Y:S02]  /*7040*/  UTMALDG.3D [UR8], [UR22], desc[UR6] ;  /* 0x00000608160075b4 */ /* 0x0001e40008011000 */
[----:B0-----:R-:W-:Y:S05]  /*7050*/  @P3 BRA `(.L_x_169) ;  /* 0xfffffffc00503947 */ /* 0x001fea000383ffff */
.L_x_165:
[----:B------:R-:W-:Y:S05]  /*7060*/  BSYNC B1 ;  /* 0x0000000000017941 */ /* 0x000fea0003800000 */
.L_x_164:
[----:B------:R-:W-:Y:S01]  /*7070*/  LOP3.LUT P3, RZ, R13, 0xff, RZ, 0xc0, !PT ;  /* 0x000000ff0dff7812 */ /* 0x000fe2000786c0ff */
[----:B------:R-:W-:Y:S01]  /*7080*/  IMAD.IADD R12, R3, 0x1, R12 ;  /* 0x00000001030c7824 */ /* 0x000fe200078e020c */
[----:B------:R-:W-:Y:S01]  /*7090*/  IADD3 R16, P4, R16, UR36, RZ ;  /* 0x0000002410107c10 */ /* 0x000fe2000ff9e0ff */
[----:B------:R-:W-:Y:S01]  /*70a0*/  ULDC.64 UR4, c[0x0][0x650] ;  /* 0x0001940000047ab9 */ /* 0x000fe20000000a00 */
[----:B------:R-:W-:Y:S01]  /*70b0*/  BSSY B1, `(.L_x_170) ;  /* 0x000006a000017945 */ /* 0x000fe20003800000 */
[----:B------:R-:W-:Y:S01]  /*70c0*/  IMAD.MOV.U32 R19, RZ, RZ, -0x1 ;  /* 0xffffffffff137424 */ /* 0x000fe200078e00ff */
[----:B------:R-:W-:Y:S01]  /*70d0*/  ISETP.GT.U32.AND P1, PT, R12, 0x2, PT ;  /* 0x000000020c00780c */ /* 0x000fe20003f24070 */
[----:B------:R-:W-:Y:S01]  /*70e0*/  IMAD.MOV.U32 R20, RZ, RZ, -0x1 ;  /* 0xffffffffff147424 */ /* 0x000fe200078e00ff */
[----:B------:R-:W-:Y:S01]  /*70f0*/  IADD3.X R17, R17, UR42, RZ, P4, !PT ;  /* 0x0000002a11117c10 */ /* 0x000fe2000a7fe4ff */
[----:B------:R-:W-:Y:S01]  /*7100*/  IMAD.MOV.U32 R8, RZ, RZ, -0x1 ;  /* 0xffffffffff087424 */ /* 0x000fe200078e00ff */
[----:B------:R-:W-:-:S02]  /*7110*/  ISETP.LT.U32.AND P1, PT, R3, 0x3, P1 ;  /* 0x000000030300780c */ /* 0x000fc40000f21070 */
[----:B------:R-:W-:Y:S01]  /*7120*/  PRMT R13, RZ, 0x7610, R13 ;  /* 0x00007610ff0d7816 */ /* 0x000fe2000000000d */
[----:B------:R-:W0:Y:S01]  /*7130*/  @P3 S2R R5, SR_CgaCtaId ;  /* 0x0000000000053919 */ /* 0x000e220000008800 */
[----:B------:R-:W-:-:S04]  /*7140*/  @P3 MOV R4, 0x400 ;  /* 0x0000040000043802 */ /* 0x000fc80000000f00 */
[----:B0-----:R-:W-:Y:S01]  /*7150*/  @P3 LEA R6, R5, R4, 0x18 ;  /* 0x0000000405063211 */ /* 0x001fe200078ec0ff */
[----:B------:R-:W-:-:S03]  /*7160*/  IMAD.WIDE.U32 R4, R12, -0x55555555, RZ ;  /* 0xaaaaaaab0c047825 */ /* 0x000fc600078e00ff */
[----:B------:R0:W-:Y:S01]  /*7170*/  @P3 SYNCS.ARRIVE.TRANS64.A1T0 RZ, [R6+URZ+0x48], RZ ;  /* 0x000048ff06ff39a7 */ /* 0x0001e2000810003f */
[----:B------:R-:W-:Y:S02]  /*7180*/  ISETP.GE.U32.AND P3, PT, R3, 0x3, PT ;  /* 0x000000030300780c */ /* 0x000fe40003f66070 */
[----:B------:R-:W-:Y:S02]  /*7190*/  SHF.R.U32.HI R7, RZ, 0x1, R5 ;  /* 0x00000001ff077819 */ /* 0x000fe40000011605 */
[----:B------:R-:W-:Y:S02]  /*71a0*/  SEL R5, RZ, 0x1, !P1 ;  /* 0x00000001ff057807 */ /* 0x000fe40004800000 */
[----:B------:R-:W-:Y:S01]  /*71b0*/  ISETP.GE.U32.AND P1, PT, R16, UR4, PT ;  /* 0x0000000410007c0c */ /* 0x000fe2000bf26070 */
[----:B------:R-:W-:Y:S01]  /*71c0*/  IMAD R12, R7, -0x3, R12 ;  /* 0xfffffffd070c7824 */ /* 0x000fe200078e020c */
[----:B------:R-:W-:Y:S02]  /*71d0*/  LOP3.LUT R0, R0, R5, RZ, 0x3c, !PT ;  /* 0x0000000500007212 */ /* 0x000fe400078e3cff */
[----:B------:R-:W-:-:S02]  /*71e0*/  ISETP.GE.U32.AND.EX P1, PT, R17, UR5, PT, P1 ;  /* 0x0000000511007c0c */ /* 0x000fc4000bf26110 */
[----:B------:R-:W-:Y:S02]  /*71f0*/  PRMT R4, RZ, 0x7610, R4 ;  /* 0x00007610ff047816 */ /* 0x000fe40000000004 */
[----:B------:R-:W-:-:S09]  /*7200*/  @P3 LOP3.LUT R0, R0, 0x1, R7, 0x78, !PT ;  /* 0x0000000100003812 */ /* 0x000fd200078e7807 */
[----:B0-----:R-:W-:Y:S05]  /*7210*/  @P1 BRA `(.L_x_171) ;  /* 0x00000004004c1947 */ /* 0x001fea0003800000 */
[----:B------:R-:W-:Y:S01]  /*7220*/  ULDC.64 UR4, c[0x0][0x628] ;  /* 0x00018a0000047ab9 */ /* 0x000fe20000000a00 */
[----:B------:R-:W0:Y:S01]  /*7230*/  S2R R15, SR_CTAID.X ;  /* 0x00000000000f7919 */ /* 0x000e220000002500 */
[----:B------:R-:W-:Y:S01]  /*7240*/  ISETP.NE.U32.AND P1, PT, RZ, UR4, PT ;  /* 0x00000004ff007c0c */ /* 0x000fe2000bf25070 */
[----:B------:R-:W-:Y:S01]  /*7250*/  ULDC UR7, c[0x0][0x630] ;  /* 0x00018c0000077ab9 */ /* 0x000fe20000000800 */
[----:B------:R-:W-:Y:S01]  /*7260*/  IMAD.MOV.U32 R4, RZ, RZ, R16 ;  /* 0x000000ffff047224 */ /* 0x000fe200078e0010 */
[----:B------:R-:W1:Y:S01]  /*7270*/  S2R R14, SR_CTAID.Y ;  /* 0x00000000000e7919 */ /* 0x000e620000002600 */
[----:B------:R-:W-:Y:S01]  /*7280*/  ISETP.NE.AND.EX P1, PT, RZ, UR5, PT, P1 ;  /* 0x00000005ff007c0c */ /* 0x000fe2000bf25310 */
[----:B------:R-:W-:-:S12]  /*7290*/  IMAD.MOV.U32 R5, RZ, RZ, R17 ;  /* 0x000000ffff057224 */ /* 0x000fd800078e0011 */
[----:B------:R-:W-:Y:S05]  /*72a0*/  @!P1 BRA `(.L_x_172) ;  /* 0x0000000000289947 */ /* 0x000fea0003800000 */
[----:B------:R-:W-:Y:S02]  /*72b0*/  ULDC UR6, c[0x0][0x634] ;  /* 0x00018d0000067ab9 */ /* 0x000fe40000000800 */
[----:B------:R-:W-:-:S05]  /*72c0*/  IADD3 R9, P1, R16, UR6, RZ ;  /* 0x0000000610097c10 */ /* 0x000fca000ff3e0ff */
[----:B------:R-:W-:-:S04]  /*72d0*/  IMAD.X R19, RZ, RZ, R17, P1 ;  /* 0x000000ffff137224 */ /* 0x000fc800008e0611 */
[----:B------:R-:W-:-:S04]  /*72e0*/  IMAD.WIDE.U32 R6, R19, UR4, RZ ;  /* 0x0000000413067c25 */ /* 0x000fc8000f8e00ff */
[----:B------:R-:W-:-:S04]  /*72f0*/  IMAD.WIDE.U32 R6, P1, R9, UR5, R6 ;  /* 0x0000000509067c25 */ /* 0x000fc8000f820006 */
[----:B------:R-:W-:-:S04]  /*7300*/  IMAD.WIDE.U32 R8, R9, UR4, RZ ;  /* 0x0000000409087c25 */ /* 0x000fc8000f8e00ff */
[----:B------:R-:W-:Y:S01]  /*7310*/  IMAD.X R5, RZ, RZ, RZ, P1 ;  /* 0x000000ffff057224 */ /* 0x000fe200008e06ff */
[----:B------:R-:W-:Y:S01]  /*7320*/  IADD3 RZ, P1, R9, R6, RZ ;  /* 0x0000000609ff7210 */ /* 0x000fe20007f3e0ff */
[----:B------:R-:W-:-:S04]  /*7330*/  IMAD.MOV.U32 R4, RZ, RZ, R7 ;  /* 0x000000ffff047224 */ /* 0x000fc800078e0007 */
[----:B------:R-:W-:-:S08]  /*7340*/  IMAD.WIDE.U32.X R4, R19, UR5, R4, P1 ;  /* 0x0000000513047c25 */ /* 0x000fd000088e0404 */
.L_x_172:
[--C-:B------:R-:W-:Y:S01]  /*7350*/  SHF.R.U64 R8, R4, UR7, R5.reuse ;  /* 0x0000000704087c19 */ /* 0x100fe20008001205 */
[----:B------:R-:W-:Y:S01]  /*7360*/  ULDC.64 UR4, c[0x0][0x620] ;  /* 0x0001880000047ab9 */ /* 0x000fe20000000a00 */
[----:B------:R-:W-:Y:S01]  /*7370*/  SHF.R.U32.HI R4, RZ, UR7, R5 ;  /* 0x00000007ff047c19 */ /* 0x000fe20008011605 */
[----:B------:R-:W2:Y:S01]  /*7380*/  LDC R24, c[0x0][0x144] ;  /* 0x00005100ff187b82 */ /* 0x000ea20000000800 */
[----:B------:R-:W-:Y:S01]  /*7390*/  IADD3 R7, P1, RZ, -R8, RZ ;  /* 0x80000008ff077210 */ /* 0x000fe20007f3e0ff */
[----:B------:R-:W-:Y:S01]  /*73a0*/  ULDC.64 UR8, c[0x0][0x640] ;  /* 0x0001900000087ab9 */ /* 0x000fe20000000a00 */
[----:B0-----:R-:W-:Y:S01]  /*73b0*/  I2FP.F32.U32 R9, R15 ;  /* 0x0000000f00097245 */ /* 0x001fe20000201000 */
[----:B------:R-:W-:Y:S02]  /*73c0*/  ULDC UR6, c[0x0][0x608] ;  /* 0x0001820000067ab9 */ /* 0x000fe40000000800 */
[----:B------:R-:W-:Y:S01]  /*73d0*/  IMAD.X R4, RZ, RZ, ~R4, P1 ;  /* 0x000000ffff047224 */ /* 0x000fe200008e0e04 */
[----:B------:R-:W-:Y:S01]  /*73e0*/  ISETP.NE.U32.AND P1, PT, RZ, UR8, PT ;  /* 0x00000008ff007c0c */ /* 0x000fe2000bf25070 */
[----:B------:R-:W0:Y:S02]  /*73f0*/  LDC R21, c[0x0][0x148] ;  /* 0x00005200ff157b82 */ /* 0x000e240000000800 */
[----:B------:R-:W-:Y:S01]  /*7400*/  IMAD R6, R4, UR4, RZ ;  /* 0x0000000404067c24 */ /* 0x000fe2000f8e02ff */
[----:B------:R-:W-:Y:S01]  /*7410*/  ISETP.NE.AND.EX P1, PT, RZ, UR9, PT, P1 ;  /* 0x00000009ff007c0c */ /* 0x000fe2000bf25310 */
[----:B------:R-:W-:Y:S01]  /*7420*/  IMAD.WIDE.U32 R4, R7, UR4, R16 ;  /* 0x0000000407047c25 */ /* 0x000fe2000f8e0010 */
[----:B------:R-:W-:-:S03]  /*7430*/  ULDC UR4, c[0x0][0x150] ;  /* 0x0000540000047ab9 */ /* 0x000fc60000000800 */
[----:B------:R-:W-:Y:S02]  /*7440*/  IMAD R7, R7, UR5, R6 ;  /* 0x0000000507077c24 */ /* 0x000fe4000f8e0206 */
[----:B------:R-:W-:Y:S01]  /*7450*/  FMUL R6, R9, UR4 ;  /* 0x0000000409067c20 */ /* 0x000fe20008400000 */
[----:B------:R-:W-:Y:S01]  /*7460*/  ULDC UR4, c[0x0][0x618] ;  /* 0x0001860000047ab9 */ /* 0x000fe20000000800 */
[----:B------:R-:W-:Y:S01]  /*7470*/  ULDC UR5, c[0x0][0x154] ;  /* 0x0000550000057ab9 */ /* 0x000fe20000000800 */
[----:B------:R-:W-:-:S03]  /*7480*/  IMAD.IADD R5, R5, 0x1, R7 ;  /* 0x0000000105057824 */ /* 0x000fc600078e0207 */
[----:B------:R-:W3:Y:S02]  /*7490*/  F2I.U32.TRUNC.NTZ R6, R6 ;  /* 0x0000000600067305 */ /* 0x000ee4000020f000 */
[----:B------:R-:W-:Y:S02]  /*74a0*/  SHF.R.U64 R9, R4, UR4, R5 ;  /* 0x0000000404097c19 */ /* 0x000fe40008001205 */
[----:B-1----:R-:W-:-:S05]  /*74b0*/  I2FP.F32.U32 R4, R14 ;  /* 0x0000000e00047245 */ /* 0x002fca0000201000 */
[----:B------:R-:W-:Y:S01]  /*74c0*/  FMUL R22, R4, UR5 ;  /* 0x0000000504167c20 */ /* 0x000fe20008400000 */
[----:B------:R-:W-:Y:S01]  /*74d0*/  SHF.R.U32.HI R4, RZ, UR4, R5 ;  /* 0x00000004ff047c19 */ /* 0x000fe20008011605 */
[----:B------:R-:W-:-:S03]  /*74e0*/  ULDC UR4, c[0x0][0x658] ;  /* 0x0001960000047ab9 */ /* 0x000fc60000000800 */
[--C-:B------:R-:W-:Y:S01]  /*74f0*/  SHF.R.U64 R20, R9, UR6, R4.reuse ;  /* 0x0000000609147c19 */ /* 0x100fe20008001204 */
[----:B------:R-:W1:Y:S01]  /*7500*/  F2I.U32.TRUNC.NTZ R22, R22 ;  /* 0x0000001600167305 */ /* 0x000e62000020f000 */
[----:B------:R-:W-:Y:S01]  /*7510*/  SHF.R.U32.HI R5, RZ, UR6, R4 ;  /* 0x00000006ff057c19 */ /* 0x000fe20008011604 */
[----:B---3--:R-:W-:-:S03]  /*7520*/  IMAD.MOV R6, RZ, RZ, -R6 ;  /* 0x000000ffff067224 */ /* 0x008fc600078e0a06 */
[----:B------:R-:W-:Y:S01]  /*7530*/  SHF.R.U64 R19, R20, UR4, R5 ;  /* 0x0000000414137c19 */ /* 0x000fe20008001205 */
[----:B--2---:R-:W-:Y:S01]  /*7540*/  IMAD R15, R24, R6, R15 ;  /* 0x00000006180f7224 */ /* 0x004fe200078e020f */
[----:B------:R-:W-:-:S03]  /*7550*/  SHF.R.U32.HI R23, RZ, UR4, R5 ;  /* 0x00000004ff177c19 */ /* 0x000fc60008011605 */
[----:B------:R-:W-:Y:S02]  /*7560*/  IMAD.MOV.U32 R4, RZ, RZ, R19 ;  /* 0x000000ffff047224 */ /* 0x000fe400078e0013 */
[----:B------:R-:W-:Y:S01]  /*7570*/  IMAD.MOV.U32 R5, RZ, RZ, R23 ;  /* 0x000000ffff057224 */ /* 0x000fe200078e0017 */
[----:B-1----:R-:W-:Y:S06]  /*7580*/  @!P1 BRA `(.L_x_173) ;  /* 0x0000000000289947 */ /* 0x002fec0003800000 */
[----:B------:R-:W-:Y:S02]  /*7590*/  ULDC UR4, c[0x0][0x64c] ;  /* 0x0001930000047ab9 */ /* 0x000fe40000000800 */
[----:B------:R-:W-:-:S05]  /*75a0*/  IADD3 R5, P1, R19, UR4, RZ ;  /* 0x0000000413057c10 */ /* 0x000fca000ff3e0ff */
[----:B------:R-:W-:-:S04]  /*75b0*/  IMAD.X R23, RZ, RZ, R23, P1 ;  /* 0x000000ffff177224 */ /* 0x000fc800008e0617 */
[----:B------:R-:W-:-:S04]  /*75c0*/  IMAD.WIDE.U32 R6, R23, UR8, RZ ;  /* 0x0000000817067c25 */ /* 0x000fc8000f8e00ff */
[----:B------:R-:W-:-:S04]  /*75d0*/  IMAD.WIDE.U32 R6, P1, R5, UR9, R6 ;  /* 0x0000000905067c25 */ /* 0x000fc8000f820006 */
[----:B------:R-:W-:-:S04]  /*75e0*/  IMAD.WIDE.U32 R4, R5, UR8, RZ ;  /* 0x0000000805047c25 */ /* 0x000fc8000f8e00ff */
[----:B------:R-:W-:Y:S01]  /*75f0*/  IMAD.MOV.U32 R4, RZ, RZ, R7 ;  /* 0x000000ffff047224 */ /* 0x000fe200078e0007 */
[----:B------:R-:W-:Y:S01]  /*7600*/  IADD3 RZ, P3, R5, R6, RZ ;  /* 0x0000000605ff7210 */ /* 0x000fe20007f7e0ff */
[----:B------:R-:W-:-:S04]  /*7610*/  IMAD.X R5, RZ, RZ, RZ, P1 ;  /* 0x000000ffff057224 */ /* 0x000fc800008e06ff */
[----:B------:R-:W-:-:S08]  /*7620*/  IMAD.WIDE.U32.X R4, R23, UR9, R4, P3 ;  /* 0x0000000917047c25 */ /* 0x000fd000098e0404 */
.L_x_173:
[----:B------:R-:W-:Y:S01]  /*7630*/  ISETP.NE.AND P1, PT, R2, 0x1, PT ;  /* 0x000000010200780c */ /* 0x000fe20003f25270 */
[----:B------:R-:W-:Y:S01]  /*7640*/  ULDC UR4, c[0x0][0x648] ;  /* 0x0001920000047ab9 */ /* 0x000fe20000000800 */
[----:B------:R-:W-:Y:S01]  /*7650*/  LOP3.LUT R20, R20, UR16, RZ, 0xc0, !PT ;  /* 0x0000001014147c12 */ /* 0x000fe2000f8ec0ff */
[----:B------:R-:W-:Y:S01]  /*7660*/  IMAD.MOV R22, RZ, RZ, -R22 ;  /* 0x000000ffff167224 */ /* 0x000fe200078e0a16 */
[----:B------:R-:W-:Y:S01]  /*7670*/  SHF.R.U64 R5, R4, UR4, R5 ;  /* 0x0000000404057c19 */ /* 0x000fe20008001205 */
[----:B------:R-:W-:Y:S01]  /*7680*/  ULDC UR4, c[0x0][0x638] ;  /* 0x00018e0000047ab9 */ /* 0x000fe20000000800 */
[----:B------:R-:W-:Y:S01]  /*7690*/  LOP3.LUT R6, R9, UR15, RZ, 0xc0, !PT ;  /* 0x0000000f09067c12 */ /* 0x000fe2000f8ec0ff */
[----:B------:R-:W-:Y:S02]  /*76a0*/  ULDC UR5, c[0x0][0x610] ;  /* 0x0001840000057ab9 */ /* 0x000fe40000000800 */
[----:B------:R-:W-:Y:S02]  /*76b0*/  IMAD.MOV R4, RZ, RZ, -R5 ;  /* 0x000000ffff047224 */ /* 0x000fe400078e0a05 */
[----:B------:R-:W-:-:S02]  /*76c0*/  IMAD R20, R5, UR17, R20 ;  /* 0x0000001105147c24 */ /* 0x000fc4000f8e0214 */
[----:B0-----:R-:W-:Y:S02]  /*76d0*/  @P1 IMAD R15, R21, R22, R14 ;  /* 0x00000016150f1224 */ /* 0x001fe400078e020e */
[----:B------:R-:W-:Y:S01]  /*76e0*/  IMAD R19, R4, UR4, R19 ;  /* 0x0000000404137c24 */ /* 0x000fe2000f8e0213 */
[----:B------:R-:W-:Y:S01]  /*76f0*/  ULDC UR4, c[0x0][0x600] ;  /* 0x0001800000047ab9 */ /* 0x000fe20000000800 */
[----:B------:R-:W-:Y:S02]  /*7700*/  IMAD R15, R20, UR5, R15 ;  /* 0x00000005140f7c24 */ /* 0x000fe4000f8e020f */
[----:B------:R-:W-:Y:S02]  /*7710*/  IMAD R6, R19, UR4, R6 ;  /* 0x0000000413067c24 */ /* 0x000fe4000f8e0206 */
[----:B------:R-:W-:-:S03]  /*7720*/  IMAD.MOV.U32 R4, RZ, RZ, 0x1 ;  /* 0x00000001ff047424 */ /* 0x000fc600078e00ff */
[----:B------:R-:W-:Y:S02]  /*7730*/  SEL R20, R6, R15, !P1 ;  /* 0x0000000f06147207 */ /* 0x000fe40004800000 */
[----:B------:R-:W-:-:S07]  /*7740*/  SEL R19, R15, R6, !P1 ;  /* 0x000000060f137207 */ /* 0x000fce0004800000 */
.L_x_171:
[----:B------:R-:W-:Y:S05]  /*7750*/  BSYNC B1 ;  /* 0x0000000000017941 */ /* 0x000fea0003800000 */
.L_x_170:
[----:B------:R-:W-:-:S13]  /*7760*/  LOP3.LUT P1, RZ, R4, 0xff, RZ, 0xc0, !PT ;  /* 0x000000ff04ff7812 */ /* 0x000fda000782c0ff */
[----:B------:R-:W-:Y:S05]  /*7770*/  @P1 BRA `(.L_x_174) ;  /* 0xfffffff400541947 */ /* 0x000fea000383ffff */
[----:B------:R-:W-:Y:S05]  /*7780*/  BSYNC B0 ;  /* 0x0000000000007941 */ /* 0x000fea0003800000 */
.L_x_162:
[----:B------:R-:W-:-:S03]  /*7790*/  UMOV UR4, 0xffffffff ;  /* 0xffffffff00047882 */ /* 0x000fc60000000000 */
[----:B------:R-:W-:Y:S05]  /*77a0*/  BRA.DIV UR4, `(.L_x_175) ;  /* 0x0000000204f47947 */ /* 0x000fea000b800000 */
[----:B------:R-:W-:-:S13]  /*77b0*/  ELECT P6, URZ, PT ;  /* 0x00000000003f782f */ /* 0x000fda00038c0000 */
.L_x_188:
[----:B------:R-:W-:Y:S04]  /*77c0*/  BSSY B0, `(.L_x_176) ;  /* 0x0000022000007945 */ /* 0x000fe80003800000 */
[----:B------:R-:W-:Y:S05]  /*77d0*/  @!P6 BRA `(.L_x_177) ;  /* 0x000000000080e947 */ /* 0x000fea0003800000 */
[----:B------:R-:W-:-:S04]  /*77e0*/  LOP3.LUT R18, R18, 0x2, RZ, 0xfc, !PT ;  /* 0x0000000212127812 */ /* 0x000fc800078efcff */
[----:B------:R-:W-:-:S13]  /*77f0*/  ISETP.NE.AND P0, PT, R18, 0x3, PT ;  /* 0x000000031200780c */ /* 0x000fda0003f05270 */
[----:B------:R-:W-:Y:S05]  /*7800*/  @!P0 BRA `(.L_x_178) ;  /* 0x0000000000048947 */ /* 0x000fea0003800000 */
[----:B------:R-:W-:Y:S01]  /*7810*/  BPT.TRAP 0x1 ;  /* 0x000000040000795c */ /* 0x000fe20000300000 */
.L_x_178:
[----:B------:R-:W0:Y:S01]  /*7820*/  S2R R3, SR_CgaCtaId ;  /* 0x0000000000037919 */ /* 0x000e220000008800 */
[----:B------:R-:W-:-:S04]  /*7830*/  MOV R2, 0x400 ;  /* 0x0000040000027802 */ /* 0x000fc80000000f00 */
[----:B0-----:R-:W-:Y:S02]  /*7840*/  LEA R3, R3, R2, 0x18 ;  /* 0x0000000203037211 */ /* 0x001fe400078ec0ff */
[----:B------:R-:W-:-:S03]  /*7850*/  SHF.L.U32 R2, R0, 0x1f, RZ ;  /* 0x0000001f00027819 */ /* 0x000fc600000006ff */
[----:B------:R-:W-:-:S04]  /*7860*/  VIADD R3, R3, 0x18 ;  /* 0x0000001803037836 */ /* 0x000fc80000000000 */
[C---:B------:R-:W-:Y:S02]  /*7870*/  IMAD R7, R12.reuse, 0x8, R3 ;  /* 0x000000080c077824 */ /* 0x040fe400078e0203 */
[----:B------:R-:W-:Y:S02]  /*7880*/  VIADD R12, R12, 0x1 ;  /* 0x000000010c0c7836 */ /* 0x000fe40000000000 */
[----:B------:R-:W0:Y:S03]  /*7890*/  SYNCS.PHASECHK.TRANS64.TRYWAIT P0, [R7+URZ], R2 ;  /* 0x00000002070075a7 */ /* 0x000e26000800017f */
[----:B------:R-:W-:-:S04]  /*78a0*/  ISETP.NE.AND P1, PT, R12, 0x3, PT ;  /* 0x000000030c00780c */ /* 0x000fc80003f25270 */
[----:B------:R-:W-:Y:S02]  /*78b0*/  SEL R5, RZ, 0x1, P1 ;  /* 0x00000001ff057807 */ /* 0x000fe40000800000 */
[----:B------:R-:W-:Y:S02]  /*78c0*/  SEL R12, R12, RZ, P1 ;  /* 0x000000ff0c0c7207 */ /* 0x000fe40000800000 */
[----:B------:R-:W-:-:S03]  /*78d0*/  LOP3.LUT R5, R0, R5, RZ, 0x3c, !PT ;  /* 0x0000000500057212 */ /* 0x000fc600078e3cff */
[----:B------:R-:W-:Y:S01]  /*78e0*/  IMAD R9, R12, 0x8, R3 ;  /* 0x000000080c097824 */ /* 0x000fe200078e0203 */
[----:B------:R-:W-:Y:S01]  /*78f0*/  SHF.L.U32 R4, R5, 0x1f, RZ ;  /* 0x0000001f05047819 */ /* 0x000fe200000006ff */
[----:B0-----:R-:W-:Y:S06]  /*7900*/  @!P0 BRA `(.L_x_179) ;  /* 0x0000000000bc8947 */ /* 0x001fec0003800000 */
.L_x_189:
[----:B------:R-:W1:Y:S01]  /*7910*/  SYNCS.PHASECHK.TRANS64.TRYWAIT P0, [R9+URZ], R4 ;  /* 0x00000004090075a7 */ /* 0x000e62000800017f */
[----:B------:R-:W-:-:S05]  /*7920*/  VIADD R0, R12, 0x1 ;  /* 0x000000010c007836 */ /* 0x000fca0000000000 */
[----:B------:R-:W-:-:S04]  /*7930*/  ISETP.NE.AND P1, PT, R0, 0x3, PT ;  /* 0x000000030000780c */ /* 0x000fc80003f25270 */
[----:B0-----:R-:W-:Y:S02]  /*7940*/  SEL R2, RZ, 0x1, P1 ;  /* 0x00000001ff027807 */ /* 0x001fe40000800000 */
[----:B------:R-:W-:Y:S02]  /*7950*/  SEL R0, R0, RZ, P1 ;  /* 0x000000ff00007207 */ /* 0x000fe40000800000 */
[----:B------:R-:W-:Y:S01]  /*7960*/  LOP3.LUT R2, R5, R2, RZ, 0x3c, !PT ;  /* 0x0000000205027212 */ /* 0x000fe200078e3cff */
[----:B-1----:R-:W-:Y:S06]  /*7970*/  @!P0 BRA `(.L_x_180) ;  /* 0x0000000000b48947 */ /* 0x002fec0003800000 */
.L_x_190:
[----:B------:R-:W-:Y:S01]  /*7980*/  IMAD R3, R0, 0x8, R3 ;  /* 0x0000000800037824 */ /* 0x000fe200078e0203 */
[----:B------:R-:W-:-:S07]  /*7990*/  SHF.L.U32 R0, R2, 0x1f, RZ ;  /* 0x0000001f02007819 */ /* 0x000fce00000006ff */
.L_x_181:
[----:B-1----:R1:W2:Y:S02]  /*79a0*/  SYNCS.PHASECHK.TRANS64.TRYWAIT P0, [R3+URZ], R0 ;  /* 0x00000000030075a7 */ /* 0x0022a4000800017f */
[----:B--2---:R-:W-:Y:S05]  /*79b0*/  @!P0 NANOSLEEP.SYNCS 0x989680 ;  /* 0x009896800000895d */ /* 0x004fea0003900000 */
[----:B------:R-:W2:Y:S02]  /*79c0*/  @!P0 SYNCS.PHASECHK.TRANS64 P0, [R3+URZ], R0 ;  /* 0x00000000030085a7 */ /* 0x000ea4000800007f */
[----:B--2---:R-:W-:Y:S05]  /*79d0*/  @!P0 BRA `(.L_x_181) ;  /* 0xfffffffc00f08947 */ /* 0x004fea000383ffff */
.L_x_177:
[----:B------:R-:W-:Y:S05]  /*79e0*/  BSYNC B0 ;  /* 0x0000000000007941 */ /* 0x000fea0003800000 */
.L_x_176:
[----:B------:R-:W-:Y:S05]  /*79f0*/  EXIT ;  /* 0x000000000000794d */ /* 0x000fea0003800000 */
.L_x_17:
[----:B-1----:R1:W2:Y:S02]  /*7a00*/  SYNCS.PHASECHK.TRANS64.TRYWAIT P1, [R3+URZ], R0 ;  /* 0x00000000030075a7 */ /* 0x0022a4000802017f */
[----:B--2---:R-:W-:Y:S05]  /*7a10*/  @!P1 NANOSLEEP.SYNCS 0x989680 ;  /* 0x009896800000995d */ /* 0x004fea0003900000 */
[----:B------:R-:W2:Y:S02]  /*7a20*/  @!P1 SYNCS.PHASECHK.TRANS64 P1, [R3+URZ], R0 ;  /* 0x00000000030095a7 */ /* 0x000ea4000802007f */
[----:B--2---:R-:W-:Y:S05]  /*7a30*/  @!P1 BRA `(.L_x_17) ;  /* 0xfffffffc00f09947 */ /* 0x004fea000383ffff */
[----:B------:R-:W-:Y:S05]  /*7a40*/  BRA `(.L_x_16) ;  /* 0xffffff9800907947 */ /* 0x000fea000383ffff */
.L_x_22:
[----:B-1----:R-:W-:-:S04]  /*7a50*/  IMAD.U32 R4, RZ, RZ, UR7 ;  /* 0x00000007ff047e24 */ /* 0x002fc8000f8e00ff */
[----:B------:R1:W2:Y:S03]  /*7a60*/  SYNCS.PHASECHK.TRANS64.TRYWAIT P1, [R4+URZ], R3 ;  /* 0x00000003040075a7 */ /* 0x0002a6000802017f */
[----:B--2---:R-:W-:Y:S05]  /*7a70*/  @!P1 NANOSLEEP.SYNCS 0x989680 ;  /* 0x009896800000995d */ /* 0x004fea0003900000 */
[----:B------:R-:W2:Y:S02]  /*7a80*/  @!P1 SYNCS.PHASECHK.TRANS64 P1, [R4+URZ], R3 ;  /* 0x00000003040095a7 */ /* 0x000ea4000802007f */
[----:B--2---:R-:W-:Y:S05]  /*7a90*/  @!P1 BRA `(.L_x_22) ;  /* 0xfffffffc00ec9947 */ /* 0x004fea000383ffff */
[----:B------:R-:W-:Y:S05]  /*7aa0*/  BRA `(.L_x_21) ;  /* 0xffffff9c005c7947 */ /* 0x000fea000383ffff */
.L_x_163:
[----:B------:R-:W-:Y:S01]  /*7ab0*/  BSSY B1, `(.L_x_182) ;  /* 0x0000006000017945 */ /* 0x000fe20003800000 */
[----:B------:R-:W-:-:S07]  /*7ac0*/  IMAD.MOV.U32 R15, RZ, RZ, -0x1 ;  /* 0xffffffffff0f7424 */ /* 0x000fce00078e00ff */
[----:B------:R-:W-:Y:S05]  /*7ad0*/  WARPSYNC.COLLECTIVE R15, `(.L_x_183) ;  /* 0x000000000f0c7348 */ /* 0x000fea0003c00000 */
[----:B------:R-:W-:Y:S02]  /*7ae0*/  ELECT P6, UR62, PT ;  /* 0x00000000003e782f */ /* 0x000fe400038c0000 */
[----:B------:R-:W-:Y:S01]  /*7af0*/  MOV R14, UR62 ;  /* 0x0000003e000e7c02 */ /* 0x000fe20008000f00 */
[----:B------:R-:W-:Y:S10]  /*7b00*/  ENDCOLLECTIVE ;  /* 0x000000000000791b */ /* 0x000ff40003800000 */
.L_x_183:
[----:B------:R-:W-:Y:S05]  /*7b10*/  BSYNC B1 ;  /* 0x0000000000017941 */ /* 0x000fea0003800000 */
.L_x_182:
[----:B------:R-:W-:Y:S05]  /*7b20*/  BRA `(.L_x_184) ;  /* 0xfffffff000747947 */ /* 0x000fea000383ffff */
.L_x_166:
[----:B0-----:R0:W1:Y:S02]  /*7b30*/  SYNCS.PHASECHK.TRANS64.TRYWAIT P1, [R14+URZ+0x18], R7 ;  /* 0x000018070e0075a7 */ /* 0x001064000802017f */
[----:B-1----:R-:W-:Y:S05]  /*7b40*/  @!P1 NANOSLEEP.SYNCS 0x989680 ;  /* 0x009896800000995d */ /* 0x002fea0003900000 */
[----:B------:R-:W1:Y:S02]  /*7b50*/  @!P1 SYNCS.PHASECHK.TRANS64 P1, [R14+URZ+0x18], R7 ;  /* 0x000018070e0095a7 */ /* 0x000e64000802007f */
[----:B-1----:R-:W-:Y:S05]  /*7b60*/  @!P1 BRA `(.L_x_166) ;  /* 0xfffffffc00f09947 */ /* 0x002fea000383ffff */
[----:B------:R-:W-:Y:S05]  /*7b70*/  BRA `(.L_x_185) ;  /* 0xfffffff000a87947 */ /* 0x000fea000383ffff */
.L_x_175:
[----:B------:R-:W-:Y:S01]  /*7b80*/  BSSY B0, `(.L_x_186) ;  /* 0x0000006000007945 */ /* 0x000fe20003800000 */
[----:B------:R-:W-:-:S07]  /*7b90*/  IMAD.MOV.U32 R15, RZ, RZ, -0x1 ;  /* 0xffffffffff0f7424 */ /* 0x000fce00078e00ff */
[----:B------:R-:W-:Y:S05]  /*7ba0*/  WARPSYNC.COLLECTIVE R15, `(.L_x_187) ;  /* 0x000000000f0c7348 */ /* 0x000fea0003c00000 */
[----:B------:R-:W-:Y:S02]  /*7bb0*/  ELECT P6, UR62, PT ;  /* 0x00000000003e782f */ /* 0x000fe400038c0000 */
[----:B------:R-:W-:Y:S01]  /*7bc0*/  MOV R14, UR62 ;  /* 0x0000003e000e7c02 */ /* 0x000fe20008000f00 */
[----:B------:R-:W-:Y:S10]  /*7bd0*/  ENDCOLLECTIVE ;  /* 0x000000000000791b */ /* 0x000ff40003800000 */
.L_x_187:
[----:B------:R-:W-:Y:S05]  /*7be0*/  BSYNC B0 ;  /* 0x0000000000007941 */ /* 0x000fea0003800000 */
.L_x_186:
[----:B------:R-:W-:Y:S05]  /*7bf0*/  BRA `(.L_x_188) ;  /* 0xfffffff800f07947 */ /* 0x000fea000383ffff */
.L_x_179:
[----:B0-----:R0:W1:Y:S02]  /*7c00*/  SYNCS.PHASECHK.TRANS64.TRYWAIT P0, [R7+URZ], R2 ;  /* 0x00000002070075a7 */ /* 0x001064000800017f */
[----:B-1----:R-:W-:Y:S05]  /*7c10*/  @!P0 NANOSLEEP.SYNCS 0x989680 ;  /* 0x009896800000895d */ /* 0x002fea0003900000 */
[----:B------:R-:W1:Y:S02]  /*7c20*/  @!P0 SYNCS.PHASECHK.TRANS64 P0, [R7+URZ], R2 ;  /* 0x00000002070085a7 */ /* 0x000e64000800007f */
[----:B-1----:R-:W-:Y:S05]  /*7c30*/  @!P0 BRA `(.L_x_179) ;  /* 0xfffffffc00f08947 */ /* 0x002fea000383ffff */
[----:B------:R-:W-:Y:S05]  /*7c40*/  BRA `(.L_x_189) ;  /* 0xfffffffc00307947 */ /* 0x000fea000383ffff */
.L_x_180:
[----:B0-----:R0:W1:Y:S02]  /*7c50*/  SYNCS.PHASECHK.TRANS64.TRYWAIT P0, [R9+URZ], R4 ;  /* 0x00000004090075a7 */ /* 0x001064000800017f */
[----:B-1----:R-:W-:Y:S05]  /*7c60*/  @!P0 NANOSLEEP.SYNCS 0x989680 ;  /* 0x009896800000895d */ /* 0x002fea0003900000 */
[----:B------:R-:W1:Y:S02]  /*7c70*/  @!P0 SYNCS.PHASECHK.TRANS64 P0, [R9+URZ], R4 ;  /* 0x00000004090085a7 */ /* 0x000e64000800007f */
[----:B-1----:R-:W-:Y:S05]  /*7c80*/  @!P0 BRA `(.L_x_180) ;  /* 0xfffffffc00f08947 */ /* 0x002fea000383ffff */
[----:B------:R-:W-:Y:S05]  /*7c90*/  BRA `(.L_x_190) ;  /* 0xfffffffc00387947 */ /* 0x000fea000383ffff */
.L_x_191:
[----:B------:R-:W-:-:S00]  /*7ca0*/  BRA `(.L_x_191) ;  /* 0xfffffffc00fc7947 */ /* 0x000fc0000383ffff */
[----:B------:R-:W-:-:S00]  /*7cb0*/  NOP ;  /* 0x0000000000007918 */ /* 0x000fc00000000000 */
        /* <DEDUP_REMOVED lines=12> */
.L_x_192:


//--------------------- .nv.global.init           --------------------------
	.section	.nv.global.init,"aw",@progbits
.nv.global.init:
	.type		$str$22,@object
	.size		$str$22,($str$23 - $str$22)
$str$22:
        /*0000*/ 	.byte	0x6b, 0x5f, 0x74, 0x69, 0x6c, 0x65, 0x5f, 0x63, 0x6f, 0x75, 0x6e, 0x74, 0x20, 0x3e, 0x3d, 0x20
        /*0010*/ 	.byte	0x31, 0x00
	.type		$str$23,@object
	.size		$str$23,(__unnamed_1 - $str$23)
$str$23:
        /*0012*/ 	.byte	0x2f, 0x74, 0x6d, 0x70, 0x2f, 0x63, 0x75, 0x74, 0x6c, 0x61, 0x73, 0x73, 0x5f, 0x73, 0x77, 0x65
        /*0022*/ 	.byte	0x65, 0x70, 0x5f, 0x73, 0x72, 0x63, 0x2f, 0x69, 0x6e, 0x63, 0x6c, 0x75, 0x64, 0x65, 0x2f, 0x63
        /*0032*/ 	.byte	0x75, 0x74, 0x6c, 0x61, 0x73, 0x73, 0x2f, 0x67, 0x65, 0x6d, 0x6d, 0x2f, 0x63, 0x6f, 0x6c, 0x6c
        /*0042*/ 	.byte	0x65, 0x63, 0x74, 0x69, 0x76, 0x65, 0x2f, 0x73, 0x6d, 0x39, 0x30, 0x5f, 0x6d, 0x6d, 0x61, 0x5f
        /*0052*/ 	.byte	0x74, 0x6d, 0x61, 0x5f, 0x67, 0x6d, 0x6d, 0x61, 0x5f, 0x73, 0x73, 0x5f, 0x77, 0x61, 0x72, 0x70
        /*0062*/ 	.byte	0x73, 0x70, 0x65, 0x63, 0x69, 0x61, 0x6c, 0x69, 0x7a, 0x65, 0x64, 0x2e, 0x68, 0x70, 0x70, 0x00
	.type		__unnamed_1,@object
	.size		__unnamed_1,(.L_0 - __unnamed_1)
__unnamed_1:
        /*0072*/ 	.byte	0x76, 0x6f, 0x69, 0x64, 0x20, 0x63, 0x75, 0x74, 0x6c, 0x61, 0x73, 0x73, 0x3a, 0x3a, 0x67, 0x65
        /* <DEDUP_REMOVED lines=179> */
        /*0bb2*/ 	.byte	0x3a, 0x69, 0x64, 0x65, 0x6e, 0x74, 0x69, 0x74, 0x79, 0x5d, 0x00
.L_0:


//--------------------- .nv.shared._ZN7cutlass13device_kernelINS_4gemm6kernel13GemmUniversalIN4cute5tupleIJiiiiEEENS1_10collective13CollectiveMmaINS1_34MainloopSm90TmaGmmaWarpSpecializedILi3ENS5_IJNS4_1CILi1EEESB_SB_EEENS1_35KernelTmaWarpSpecializedCooperativeEEENS5_IJNSA_ILi128EEESF_NSA_ILi64EEEEEENS_6half_tENS5_IJlSB_lEEESI_SJ_NS4_8TiledMMAINS4_8MMA_AtomIJNS4_4SM904GMMA26MMA_64x128x16_F32F16F16_SSILNSN_5MajorE0ELSP_0ELNSN_7ScaleInE1ELSQ_1EEEEEENS4_6LayoutINS5_IJNSA_ILi2EEESB_SB_EEENS5_IJSB_NSA_ILi0EEESW_EEEEENS5_IJNS4_10UnderscoreESZ_SZ_EEEEENS4_13SM90_TMA_LOADENS4_14ComposedLayoutINS4_7SwizzleILi3ELi4ELi3EEENS4_18smem_ptr_flag_bitsILi16EEENST_INS5_IJNSA_ILi8EEESG_EEENS5_IJSG_SB_EEEEEEEvNS4_8identityES12_S1C_vS1D_EENS_8epilogue10collective6detail29Sm90TmaWarpSpecializedAdapterINS1G_15DefaultEpilogueISI_SJ_SJ_NS1F_6thread17LinearCombinationISI_Li1EffLNS1K_9ScaleType4KindE0ELNS_15FloatRoundStyleE2ESI_EENS1_15EpilogueDefaultEEEEEvvEEEEvNT_6ParamsE --------------------------
	.section	.nv.shared._ZN7cutlass13device_kernelINS_4gemm6kernel13GemmUniversalIN4cute5tupleIJiiiiEEENS1_10collective13CollectiveMmaINS1_34MainloopSm90TmaGmmaWarpSpecializedILi3ENS5_IJNS4_1CILi1EEESB_SB_EEENS1_35KernelTmaWarpSpecializedCooperativeEEENS5_IJNSA_ILi128EEESF_NSA_ILi64EEEEEENS_6half_tENS5_IJlSB_lEEESI_SJ_NS4_8TiledMMAINS4_8MMA_AtomIJNS4_4SM904GMMA26MMA_64x128x16_F32F16F16_SSILNSN_5MajorE0ELSP_0ELNSN_7ScaleInE1ELSQ_1EEEEEENS4_6LayoutINS5_IJNSA_ILi2EEESB_SB_EEENS5_IJSB_NSA_ILi0EEESW_EEEEENS5_IJNS4_10UnderscoreESZ_SZ_EEEEENS4_13SM90_TMA_LOADENS4_14ComposedLayoutINS4_7SwizzleILi3ELi4ELi3EEENS4_18smem_ptr_flag_bitsILi16EEENST_INS5_IJNSA_ILi8EEESG_EEENS5_IJSG_SB_EEEEEEEvNS4_8identityES12_S1C_vS1D_EENS_8epilogue10collective6detail29Sm90TmaWarpSpecializedAdapterINS1G_15DefaultEpilogueISI_SJ_SJ_NS1F_6thread17LinearCombinationISI_Li1EffLNS1K_9ScaleType4KindE0ELNS_15FloatRoundStyleE2ESI_EENS1_15EpilogueDefaultEEEEEvvEEEEvNT_6ParamsE,"aw",@nobits
	.sectionflags	@""
	.align	16
	.zero		1024


//--------------------- .nv.shared.reserved.0     --------------------------
	.section	.nv.shared.reserved.0,"aw",@nobits
	.weak		__nv_reservedSMEM_offset_0_alias
	.size		__nv_reservedSMEM_offset_0_alias, 0, 0
	.other		__nv_reservedSMEM_offset_0_alias,@"STO_CUDA_RESERVED_SHARED STV_DEFAULT"
__nv_reservedSMEM_offset_0_alias:
	.zero		0


//--------------------- .nv.global                --------------------------
	.section	.nv.global,"aw",@nobits
.nv.global:
	.type		_ZN40_INTERNAL_cf3ab86e_4_k_cu_4f1121f0_287454cute1_E,@object
	.size		_ZN40_INTERNAL_cf3ab86e_4_k_cu_4f1121f0_287454cute1_E,(_ZN40_INTERNAL_cf3ab86e_4_k_cu_4f1121f0_287454cuda3std3__45__cpo6cbeginE - _ZN40_INTERNAL_cf3ab86e_4_k_cu_4f1121f0_287454cute1_E)
_ZN40_INTERNAL_cf3ab86e_4_k_cu_4f1121f0_287454cute1_E:
	.zero		1
	.type		_ZN40_INTERNAL_cf3ab86e_4_k_cu_4f1121f0_287454cuda3std3__45__cpo6cbeginE,@object
	.size		_ZN40_INTERNAL_cf3ab86e_4_k_cu_4f1121f0_287454cuda3std3__45__cpo6cbeginE,(_ZN40_INTERNAL_cf3ab86e_4_k_cu_4f1121f0_287454cuda3std3__48in_placeE - _ZN40_INTERNAL_cf3ab86e_4_k_cu_4f1121f0_287454cuda3std3__45__cpo6cbeginE)
_ZN40_INTERNAL_cf3ab86e_4_k_cu_4f1121f0_287454cuda3std3__45__cpo6cbeginE:
	.zero		1
	.type		_ZN40_INTERNAL_cf3ab86e_4_k_cu_4f1121f0_287454cuda3std3__48in_placeE,@object
	.size		_ZN40_INTERNAL_cf3ab86e_4_k_cu_4f1121f0_287454cuda3std3__48in_placeE,(_ZN40_INTERNAL_cf3ab86e_4_k_cu_4f1121f0_287454cuda3std6ranges3__45__cpo9iter_moveE - _ZN40_INTERNAL_cf3ab86e_4_k_cu_4f1121f0_287454cuda3std3__48in_placeE)
_ZN40_INTERNAL_cf3ab86e_4_k_cu_4f1121f0_287454cuda3std3__48in_placeE:
	.zero		1
	.type		_ZN40_INTERNAL_cf3ab86e_4_k_cu_4f1121f0_287454cuda3std6ranges3__45__cpo9iter_moveE,@object
	.size		_ZN40_INTERNAL_cf3ab86e_4_k_cu_4f1121f0_287454cuda3std6ranges3__45__cpo9iter_moveE,(_ZN40_INTERNAL_cf3ab86e_4_k_cu_4f1121f0_287454cuda3std3__45__cpo5beginE - _ZN40_INTERNAL_cf3ab86e_4_k_cu_4f1121f0_287454cuda3std6ranges3__45__cpo9iter_moveE)
_ZN40_INTERNAL_cf3ab86e_4_k_cu_4f1121f0_287454cuda3std6ranges3__45__cpo9iter_moveE:
	.zero		1
	.type		_ZN40_INTERNAL_cf3ab86e_4_k_cu_4f1121f0_287454cuda3std3__45__cpo5beginE,@object
	.size		_ZN40_INTERNAL_cf3ab86e_4_k_cu_4f1121f0_287454cuda3std3__45__cpo5beginE,(_ZN40_INTERNAL_cf3ab86e_4_k_cu_4f1121f0_287454cuda3std3__442_GLOBAL__N__cf3ab86e_4_k_cu_4f1121f0_287456ignoreE - _ZN40_INTERNAL_cf3ab86e_4_k_cu_4f1121f0_287454cuda3std3__45__cpo5beginE)
_ZN40_INTERNAL_cf3ab86e_4_k_cu_4f1121f0_287454cuda3std3__45__cpo5beginE:
	.zero		1
	.type		_ZN40_INTERNAL_cf3ab86e_4_k_cu_4f1121f0_287454cuda3std3__442_GLOBAL__N__cf3ab86e_4_k_cu_4f1121f0_287456ignoreE,@object
	.size		_ZN40_INTERNAL_cf3ab86e_4_k_cu_4f1121f0_287454cuda3std3__442_GLOBAL__N__cf3ab86e_4_k_cu_4f1121f0_287456ignoreE,(_ZN40_INTERNAL_cf3ab86e_4_k_cu_4f1121f0_287454cute7productE - _ZN40_INTERNAL_cf3ab86e_4_k_cu_4f1121f0_287454cuda3std3__442_GLOBAL__N__cf3ab86e_4_k_cu_4f1121f0_287456ignoreE)
_ZN40_INTERNAL_cf3ab86e_4_k_cu_4f1121f0_287454cuda3std3__442_GLOBAL__N__cf3ab86e_4_k_cu_4f1121f0_287456ignoreE:
	.zero		1
	.type		_ZN40_INTERNAL_cf3ab86e_4_k_cu_4f1121f0_287454cute7productE,@object
	.size		_ZN40_INTERNAL_cf3ab86e_4_k_cu_4f1121f0_287454cute7productE,(_ZN40_INTERNAL_cf3ab86e_4_k_cu_4f1121f0_287454cuda3std3__45__cpo3endE - _ZN40_INTERNAL_cf3ab86e_4_k_cu_4f1121f0_287454cute7productE)
_ZN40_INTERNAL_cf3ab86e_4_k_cu_4f1121f0_287454cute7productE:
	.zero		1
	.type		_ZN40_INTERNAL_cf3ab86e_4_k_cu_4f1121f0_287454cuda3std3__45__cpo3endE,@object
	.size		_ZN40_INTERNAL_cf3ab86e_4_k_cu_4f1121f0_287454cuda3std3__45__cpo3endE,(_ZN40_INTERNAL_cf3ab86e_4_k_cu_4f1121f0_287454cuda3std3__419piecewise_constructE - _ZN40_INTERNAL_cf3ab86e_4_k_cu_4f1121f0_287454cuda3std3__45__cpo3endE)
_ZN40_INTERNAL_cf3ab86e_4_k_cu_4f1121f0_287454cuda3std3__45__cpo3endE:
	.zero		1
	.type		_ZN40_INTERNAL_cf3ab86e_4_k_cu_4f1121f0_287454cuda3std3__419piecewise_constructE,@object
	.size		_ZN40_INTERNAL_cf3ab86e_4_k_cu_4f1121f0_287454cuda3std3__419piecewise_constructE,(_ZN40_INTERNAL_cf3ab86e_4_k_cu_4f1121f0_287454cuda3std3__45__cpo4cendE - _ZN40_INTERNAL_cf3ab86e_4_k_cu_4f1121f0_287454cuda3std3__419piecewise_constructE)
_ZN40_INTERNAL_cf3ab86e_4_k_cu_4f1121f0_287454cuda3std3__419piecewise_constructE:
	.zero		1
	.type		_ZN40_INTERNAL_cf3ab86e_4_k_cu_4f1121f0_287454cuda3std3__45__cpo4cendE,@object
	.size		_ZN40_INTERNAL_cf3ab86e_4_k_cu_4f1121f0_287454cuda3std3__45__cpo4cendE,(_ZN40_INTERNAL_cf3ab86e_4_k_cu_4f1121f0_287454cuda3std6ranges3__45__cpo4swapE - _ZN40_INTERNAL_cf3ab86e_4_k_cu_4f1121f0_287454cuda3std3__45__cpo4cendE)
_ZN40_INTERNAL_cf3ab86e_4_k_cu_4f1121f0_287454cuda3std3__45__cpo4cendE:
	.zero		1
	.type		_ZN40_INTERNAL_cf3ab86e_4_k_cu_4f1121f0_287454cuda3std6ranges3__45__cpo4swapE,@object
	.size		_ZN40_INTERNAL_cf3ab86e_4_k_cu_4f1121f0_287454cuda3std6ranges3__45__cpo4swapE,(.L_8 - _ZN40_INTERNAL_cf3ab86e_4_k_cu_4f1121f0_287454cuda3std6ranges3__45__cpo4swapE)
_ZN40_INTERNAL_cf3ab86e_4_k_cu_4f1121f0_287454cuda3std6ranges3__45__cpo4swapE:
	.zero		1
.L_8:


//--------------------- .nv.constant0._ZN7cutlass13device_kernelINS_4gemm6kernel13GemmUniversalIN4cute5tupleIJiiiiEEENS1_10collective13CollectiveMmaINS1_34MainloopSm90TmaGmmaWarpSpecializedILi3ENS5_IJNS4_1CILi1EEESB_SB_EEENS1_35KernelTmaWarpSpecializedCooperativeEEENS5_IJNSA_ILi128EEESF_NSA_ILi64EEEEEENS_6half_tENS5_IJlSB_lEEESI_SJ_NS4_8TiledMMAINS4_8MMA_AtomIJNS4_4SM904GMMA26MMA_64x128x16_F32F16F16_SSILNSN_5MajorE0ELSP_0ELNSN_7ScaleInE1ELSQ_1EEEEEENS4_6LayoutINS5_IJNSA_ILi2EEESB_SB_EEENS5_IJSB_NSA_ILi0EEESW_EEEEENS5_IJNS4_10UnderscoreESZ_SZ_EEEEENS4_13SM90_TMA_LOADENS4_14ComposedLayoutINS4_7SwizzleILi3ELi4ELi3EEENS4_18smem_ptr_flag_bitsILi16EEENST_INS5_IJNSA_ILi8EEESG_EEENS5_IJSG_SB_EEEEEEEvNS4_8identityES12_S1C_vS1D_EENS_8epilogue10collective6detail29Sm90TmaWarpSpecializedAdapterINS1G_15DefaultEpilogueISI_SJ_SJ_NS1F_6thread17LinearCombinationISI_Li1EffLNS1K_9ScaleType4KindE0ELNS_15FloatRoundStyleE2ESI_EENS1_15EpilogueDefaultEEEEEvvEEEEvNT_6ParamsE --------------------------
	.section	.nv.constant0._ZN7cutlass13device_kernelINS_4gemm6kernel13GemmUniversalIN4cute5tupleIJiiiiEEENS1_10collective13CollectiveMmaINS1_34MainloopSm90TmaGmmaWarpSpecializedILi3ENS5_IJNS4_1CILi1EEESB_SB_EEENS1_35KernelTmaWarpSpecializedCooperativeEEENS5_IJNSA_ILi128EEESF_NSA_ILi64EEEEEENS_6half_tENS5_IJlSB_lEEESI_SJ_NS4_8TiledMMAINS4_8MMA_AtomIJNS4_4SM904GMMA26MMA_64x128x16_F32F16F16_SSILNSN_5MajorE0ELSP_0ELNSN_7ScaleInE1ELSQ_1EEEEEENS4_6LayoutINS5_IJNSA_ILi2EEESB_SB_EEENS5_IJSB_NSA_ILi0EEESW_EEEEENS5_IJNS4_10UnderscoreESZ_SZ_EEEEENS4_13SM90_TMA_LOADENS4_14ComposedLayoutINS4_7SwizzleILi3ELi4ELi3EEENS4_18smem_ptr_flag_bitsILi16EEENST_INS5_IJNSA_ILi8EEESG_EEENS5_IJSG_SB_EEEEEEEvNS4_8identityES12_S1C_vS1D_EENS_8epilogue10collective6detail29Sm90TmaWarpSpecializedAdapterINS1G_15DefaultEpilogueISI_SJ_SJ_NS1F_6thread17LinearCombinationISI_Li1EffLNS1K_9ScaleType4KindE0ELNS_15FloatRoundStyleE2ESI_EENS1_15EpilogueDefaultEEEEEvvEEEEvNT_6ParamsE,"a",@progbits
	.sectionflags	@""
	.align	4
.nv.constant0._ZN7cutlass13device_kernelINS_4gemm6kernel13GemmUniversalIN4cute5tupleIJiiiiEEENS1_10collective13CollectiveMmaINS1_34MainloopSm90TmaGmmaWarpSpecializedILi3ENS5_IJNS4_1CILi1EEESB_SB_EEENS1_35KernelTmaWarpSpecializedCooperativeEEENS5_IJNSA_ILi128EEESF_NSA_ILi64EEEEEENS_6half_tENS5_IJlSB_lEEESI_SJ_NS4_8TiledMMAINS4_8MMA_AtomIJNS4_4SM904GMMA26MMA_64x128x16_F32F16F16_SSILNSN_5MajorE0ELSP_0ELNSN_7ScaleInE1ELSQ_1EEEEEENS4_6LayoutINS5_IJNSA_ILi2EEESB_SB_EEENS5_IJSB_NSA_ILi0EEESW_EEEEENS5_IJNS4_10UnderscoreESZ_SZ_EEEEENS4_13SM90_TMA_LOADENS4_14ComposedLayoutINS4_7SwizzleILi3ELi4ELi3EEENS4_18smem_ptr_flag_bitsILi16EEENST_INS5_IJNSA_ILi8EEESG_EEENS5_IJSG_SB_EEEEEEEvNS4_8identityES12_S1C_vS1D_EENS_8epilogue10collective6detail29Sm90TmaWarpSpecializedAdapterINS1G_15DefaultEpilogueISI_SJ_SJ_NS1F_6thread17LinearCombinationISI_Li1EffLNS1K_9ScaleType4KindE0ELNS_15FloatRoundStyleE2ESI_EENS1_15EpilogueDefaultEEEEEvvEEEEvNT_6ParamsE:
	.zero		1664


//--------------------- SYMBOLS --------------------------

	.type		.nv.reservedSmem.offset0,@object
	.size		.nv.reservedSmem.offset0,0x4
	.type		__assertfail,@function
